//
// Generated by NVIDIA NVVM Compiler
//
// Compiler Build ID: CL-36424714
// Cuda compilation tools, release 13.0, V13.0.88
// Based on NVVM 20.0.0
//

.version 9.0
.target sm_100
.address_size 64

	// .globl	_Z10gemm_naivePKfS0_S0_Pfiiiff
// _ZZ10gemm_tiledILi32EEvPKfS1_S1_PfiiiffE2As has been demoted
// _ZZ10gemm_tiledILi32EEvPKfS1_S1_PfiiiffE2Bs has been demoted
// _ZZ10gemm_tiledILi16EEvPKfS1_S1_PfiiiffE2As has been demoted
// _ZZ10gemm_tiledILi16EEvPKfS1_S1_PfiiiffE2Bs has been demoted

.visible .entry _Z10gemm_naivePKfS0_S0_Pfiiiff(
	.param .u64 .ptr .align 1 _Z10gemm_naivePKfS0_S0_Pfiiiff_param_0,
	.param .u64 .ptr .align 1 _Z10gemm_naivePKfS0_S0_Pfiiiff_param_1,
	.param .u64 .ptr .align 1 _Z10gemm_naivePKfS0_S0_Pfiiiff_param_2,
	.param .u64 .ptr .align 1 _Z10gemm_naivePKfS0_S0_Pfiiiff_param_3,
	.param .u32 _Z10gemm_naivePKfS0_S0_Pfiiiff_param_4,
	.param .u32 _Z10gemm_naivePKfS0_S0_Pfiiiff_param_5,
	.param .u32 _Z10gemm_naivePKfS0_S0_Pfiiiff_param_6,
	.param .f32 _Z10gemm_naivePKfS0_S0_Pfiiiff_param_7,
	.param .f32 _Z10gemm_naivePKfS0_S0_Pfiiiff_param_8
)
{
	.reg .pred 	%p<13>;
	.reg .b32 	%r<38>;
	.reg .b32 	%f<73>;
	.reg .b64 	%rd<53>;

	ld.param.u64 	%rd9, [_Z10gemm_naivePKfS0_S0_Pfiiiff_param_0];
	ld.param.u64 	%rd10, [_Z10gemm_naivePKfS0_S0_Pfiiiff_param_1];
	ld.param.u64 	%rd7, [_Z10gemm_naivePKfS0_S0_Pfiiiff_param_2];
	ld.param.u64 	%rd8, [_Z10gemm_naivePKfS0_S0_Pfiiiff_param_3];
	ld.param.u32 	%r19, [_Z10gemm_naivePKfS0_S0_Pfiiiff_param_4];
	ld.param.u32 	%r17, [_Z10gemm_naivePKfS0_S0_Pfiiiff_param_5];
	ld.param.u32 	%r18, [_Z10gemm_naivePKfS0_S0_Pfiiiff_param_6];
	ld.param.f32 	%f13, [_Z10gemm_naivePKfS0_S0_Pfiiiff_param_7];
	ld.param.f32 	%f14, [_Z10gemm_naivePKfS0_S0_Pfiiiff_param_8];
	cvta.to.global.u64 	%rd1, %rd10;
	cvta.to.global.u64 	%rd2, %rd9;
	mov.u32 	%r20, %ctaid.y;
	mov.u32 	%r21, %ntid.y;
	mov.u32 	%r22, %tid.y;
	mad.lo.s32 	%r1, %r20, %r21, %r22;
	mov.u32 	%r23, %ctaid.x;
	mov.u32 	%r24, %ntid.x;
	mov.u32 	%r25, %tid.x;
	mad.lo.s32 	%r2, %r23, %r24, %r25;
	setp.ge.s32 	%p1, %r1, %r19;
	setp.ge.s32 	%p2, %r2, %r17;
	or.pred  	%p3, %p1, %p2;
	@%p3 bra 	$L__BB0_14;
	mul.lo.s32 	%r26, %r18, %r1;
	cvt.s64.s32 	%rd3, %r26;
	setp.lt.s32 	%p4, %r18, 1;
	mov.f32 	%f72, 0f00000000;
	@%p4 bra 	$L__BB0_13;
	and.b32  	%r3, %r18, 7;
	setp.lt.u32 	%p5, %r18, 8;
	mov.f32 	%f72, 0f00000000;
	mov.b32 	%r36, 0;
	@%p5 bra 	$L__BB0_5;
	and.b32  	%r36, %r18, 2147483640;
	neg.s32 	%r34, %r36;
	shl.b32 	%r6, %r17, 3;
	shl.b64 	%rd11, %rd3, 2;
	add.s64 	%rd12, %rd11, %rd2;
	add.s64 	%rd52, %rd12, 16;
	mov.f32 	%f72, 0f00000000;
	mul.wide.s32 	%rd15, %r17, 4;
	mov.u32 	%r33, %r2;
$L__BB0_4:
	.pragma "nounroll";
	ld.global.nc.f32 	%f19, [%rd52+-16];
	mul.wide.s32 	%rd13, %r33, 4;
	add.s64 	%rd14, %rd1, %rd13;
	ld.global.nc.f32 	%f20, [%rd14];
	fma.rn.f32 	%f21, %f19, %f20, %f72;
	ld.global.nc.f32 	%f22, [%rd52+-12];
	add.s64 	%rd16, %rd14, %rd15;
	ld.global.nc.f32 	%f23, [%rd16];
	fma.rn.f32 	%f24, %f22, %f23, %f21;
	ld.global.nc.f32 	%f25, [%rd52+-8];
	add.s64 	%rd17, %rd16, %rd15;
	ld.global.nc.f32 	%f26, [%rd17];
	fma.rn.f32 	%f27, %f25, %f26, %f24;
	ld.global.nc.f32 	%f28, [%rd52+-4];
	add.s64 	%rd18, %rd17, %rd15;
	ld.global.nc.f32 	%f29, [%rd18];
	fma.rn.f32 	%f30, %f28, %f29, %f27;
	ld.global.nc.f32 	%f31, [%rd52];
	add.s64 	%rd19, %rd18, %rd15;
	ld.global.nc.f32 	%f32, [%rd19];
	fma.rn.f32 	%f33, %f31, %f32, %f30;
	ld.global.nc.f32 	%f34, [%rd52+4];
	add.s64 	%rd20, %rd19, %rd15;
	ld.global.nc.f32 	%f35, [%rd20];
	fma.rn.f32 	%f36, %f34, %f35, %f33;
	ld.global.nc.f32 	%f37, [%rd52+8];
	add.s64 	%rd21, %rd20, %rd15;
	ld.global.nc.f32 	%f38, [%rd21];
	fma.rn.f32 	%f39, %f37, %f38, %f36;
	ld.global.nc.f32 	%f40, [%rd52+12];
	add.s64 	%rd22, %rd21, %rd15;
	ld.global.nc.f32 	%f41, [%rd22];
	fma.rn.f32 	%f72, %f40, %f41, %f39;
	add.s32 	%r34, %r34, 8;
	add.s32 	%r33, %r33, %r6;
	add.s64 	%rd52, %rd52, 32;
	setp.ne.s32 	%p6, %r34, 0;
	@%p6 bra 	$L__BB0_4;
$L__BB0_5:
	setp.eq.s32 	%p7, %r3, 0;
	@%p7 bra 	$L__BB0_13;
	and.b32  	%r12, %r18, 3;
	setp.lt.u32 	%p8, %r3, 4;
	@%p8 bra 	$L__BB0_8;
	cvt.u64.u32 	%rd23, %r36;
	add.s64 	%rd24, %rd23, %rd3;
	shl.b64 	%rd25, %rd24, 2;
	add.s64 	%rd26, %rd2, %rd25;
	ld.global.nc.f32 	%f43, [%rd26];
	mad.lo.s32 	%r28, %r36, %r17, %r2;
	mul.wide.s32 	%rd27, %r28, 4;
	add.s64 	%rd28, %rd1, %rd27;
	ld.global.nc.f32 	%f44, [%rd28];
	fma.rn.f32 	%f45, %f43, %f44, %f72;
	ld.global.nc.f32 	%f46, [%rd26+4];
	mul.wide.s32 	%rd29, %r17, 4;
	add.s64 	%rd30, %rd28, %rd29;
	ld.global.nc.f32 	%f47, [%rd30];
	fma.rn.f32 	%f48, %f46, %f47, %f45;
	ld.global.nc.f32 	%f49, [%rd26+8];
	add.s64 	%rd31, %rd30, %rd29;
	ld.global.nc.f32 	%f50, [%rd31];
	fma.rn.f32 	%f51, %f49, %f50, %f48;
	ld.global.nc.f32 	%f52, [%rd26+12];
	add.s64 	%rd32, %rd31, %rd29;
	ld.global.nc.f32 	%f53, [%rd32];
	fma.rn.f32 	%f72, %f52, %f53, %f51;
	add.s32 	%r36, %r36, 4;
$L__BB0_8:
	setp.eq.s32 	%p9, %r12, 0;
	@%p9 bra 	$L__BB0_13;
	setp.eq.s32 	%p10, %r12, 1;
	@%p10 bra 	$L__BB0_11;
	cvt.u64.u32 	%rd33, %r36;
	add.s64 	%rd34, %rd33, %rd3;
	shl.b64 	%rd35, %rd34, 2;
	add.s64 	%rd36, %rd2, %rd35;
	ld.global.nc.f32 	%f55, [%rd36];
	mad.lo.s32 	%r29, %r36, %r17, %r2;
	mul.wide.s32 	%rd37, %r29, 4;
	add.s64 	%rd38, %rd1, %rd37;
	ld.global.nc.f32 	%f56, [%rd38];
	fma.rn.f32 	%f57, %f55, %f56, %f72;
	ld.global.nc.f32 	%f58, [%rd36+4];
	mul.wide.s32 	%rd39, %r17, 4;
	add.s64 	%rd40, %rd38, %rd39;
	ld.global.nc.f32 	%f59, [%rd40];
	fma.rn.f32 	%f72, %f58, %f59, %f57;
	add.s32 	%r36, %r36, 2;
$L__BB0_11:
	and.b32  	%r30, %r18, 1;
	setp.eq.b32 	%p11, %r30, 1;
	not.pred 	%p12, %p11;
	@%p12 bra 	$L__BB0_13;
	cvt.u64.u32 	%rd41, %r36;
	add.s64 	%rd42, %rd41, %rd3;
	shl.b64 	%rd43, %rd42, 2;
	add.s64 	%rd44, %rd2, %rd43;
	ld.global.nc.f32 	%f60, [%rd44];
	mad.lo.s32 	%r31, %r36, %r17, %r2;
	mul.wide.s32 	%rd45, %r31, 4;
	add.s64 	%rd46, %rd1, %rd45;
	ld.global.nc.f32 	%f61, [%rd46];
	fma.rn.f32 	%f72, %f60, %f61, %f72;
$L__BB0_13:
	mad.lo.s32 	%r32, %r17, %r1, %r2;
	cvta.to.global.u64 	%rd47, %rd7;
	mul.wide.s32 	%rd48, %r32, 4;
	add.s64 	%rd49, %rd47, %rd48;
	ld.global.nc.f32 	%f62, [%rd49];
	mul.f32 	%f63, %f14, %f62;
	fma.rn.f32 	%f64, %f13, %f72, %f63;
	cvta.to.global.u64 	%rd50, %rd8;
	add.s64 	%rd51, %rd50, %rd48;
	st.global.f32 	[%rd51], %f64;
$L__BB0_14:
	ret;

}
	// .globl	_Z10gemm_tiledILi32EEvPKfS1_S1_Pfiiiff
.visible .entry _Z10gemm_tiledILi32EEvPKfS1_S1_Pfiiiff(
	.param .u64 .ptr .align 1 _Z10gemm_tiledILi32EEvPKfS1_S1_Pfiiiff_param_0,
	.param .u64 .ptr .align 1 _Z10gemm_tiledILi32EEvPKfS1_S1_Pfiiiff_param_1,
	.param .u64 .ptr .align 1 _Z10gemm_tiledILi32EEvPKfS1_S1_Pfiiiff_param_2,
	.param .u64 .ptr .align 1 _Z10gemm_tiledILi32EEvPKfS1_S1_Pfiiiff_param_3,
	.param .u32 _Z10gemm_tiledILi32EEvPKfS1_S1_Pfiiiff_param_4,
	.param .u32 _Z10gemm_tiledILi32EEvPKfS1_S1_Pfiiiff_param_5,
	.param .u32 _Z10gemm_tiledILi32EEvPKfS1_S1_Pfiiiff_param_6,
	.param .f32 _Z10gemm_tiledILi32EEvPKfS1_S1_Pfiiiff_param_7,
	.param .f32 _Z10gemm_tiledILi32EEvPKfS1_S1_Pfiiiff_param_8
)
{
	.reg .pred 	%p<12>;
	.reg .b32 	%r<43>;
	.reg .b32 	%f<116>;
	.reg .b64 	%rd<16>;
	// demoted variable
	.shared .align 4 .b8 _ZZ10gemm_tiledILi32EEvPKfS1_S1_PfiiiffE2As[4096];
	// demoted variable
	.shared .align 4 .b8 _ZZ10gemm_tiledILi32EEvPKfS1_S1_PfiiiffE2Bs[4096];
	ld.param.u64 	%rd4, [_Z10gemm_tiledILi32EEvPKfS1_S1_Pfiiiff_param_0];
	ld.param.u64 	%rd5, [_Z10gemm_tiledILi32EEvPKfS1_S1_Pfiiiff_param_1];
	ld.param.u64 	%rd6, [_Z10gemm_tiledILi32EEvPKfS1_S1_Pfiiiff_param_2];
	ld.param.u64 	%rd7, [_Z10gemm_tiledILi32EEvPKfS1_S1_Pfiiiff_param_3];
	ld.param.u32 	%r24, [_Z10gemm_tiledILi32EEvPKfS1_S1_Pfiiiff_param_4];
	ld.param.u32 	%r25, [_Z10gemm_tiledILi32EEvPKfS1_S1_Pfiiiff_param_5];
	ld.param.u32 	%r26, [_Z10gemm_tiledILi32EEvPKfS1_S1_Pfiiiff_param_6];
	ld.param.f32 	%f8, [_Z10gemm_tiledILi32EEvPKfS1_S1_Pfiiiff_param_7];
	ld.param.f32 	%f9, [_Z10gemm_tiledILi32EEvPKfS1_S1_Pfiiiff_param_8];
	mov.u32 	%r27, %ctaid.y;
	shl.b32 	%r28, %r27, 5;
	mov.u32 	%r40, %tid.y;
	add.s32 	%r2, %r28, %r40;
	mov.u32 	%r29, %ctaid.x;
	shl.b32 	%r3, %r29, 5;
	mov.u32 	%r38, %tid.x;
	add.s32 	%r5, %r3, %r38;
	setp.lt.s32 	%p1, %r26, 1;
	mov.f32 	%f115, 0f00000000;
	@%p1 bra 	$L__BB1_7;
	add.s32 	%r30, %r26, 31;
	shr.u32 	%r31, %r30, 5;
	shl.b32 	%r32, %r40, 7;
	mov.u32 	%r33, _ZZ10gemm_tiledILi32EEvPKfS1_S1_PfiiiffE2As;
	add.s32 	%r6, %r33, %r32;
	shl.b32 	%r34, %r38, 2;
	add.s32 	%r7, %r6, %r34;
	mov.u32 	%r35, _ZZ10gemm_tiledILi32EEvPKfS1_S1_PfiiiffE2Bs;
	add.s32 	%r9, %r35, %r34;
	add.s32 	%r8, %r9, %r32;
	neg.s32 	%r42, %r31;
	mad.lo.s32 	%r36, %r40, %r25, %r38;
	add.s32 	%r41, %r36, %r3;
	shl.b32 	%r12, %r25, 5;
	mad.lo.s32 	%r39, %r26, %r2, %r38;
	cvta.to.global.u64 	%rd1, %rd4;
	cvta.to.global.u64 	%rd2, %rd5;
	mov.f32 	%f115, 0f00000000;
$L__BB1_2:
	setp.ge.s32 	%p2, %r2, %r24;
	mul.wide.s32 	%rd8, %r39, 4;
	add.s64 	%rd3, %rd1, %rd8;
	setp.ge.s32 	%p3, %r38, %r26;
	mov.f32 	%f113, 0f00000000;
	or.pred  	%p4, %p2, %p3;
	@%p4 bra 	$L__BB1_4;
	ld.global.nc.f32 	%f113, [%rd3];
$L__BB1_4:
	setp.ge.s32 	%p5, %r5, %r25;
	st.shared.f32 	[%r7], %f113;
	setp.ge.s32 	%p6, %r40, %r26;
	mov.f32 	%f114, 0f00000000;
	or.pred  	%p7, %p5, %p6;
	@%p7 bra 	$L__BB1_6;
	mul.wide.s32 	%rd9, %r41, 4;
	add.s64 	%rd10, %rd2, %rd9;
	ld.global.nc.f32 	%f114, [%rd10];
$L__BB1_6:
	st.shared.f32 	[%r8], %f114;
	bar.sync 	0;
	ld.shared.f32 	%f14, [%r6];
	ld.shared.f32 	%f15, [%r9];
	fma.rn.f32 	%f16, %f14, %f15, %f115;
	ld.shared.f32 	%f17, [%r6+4];
	ld.shared.f32 	%f18, [%r9+128];
	fma.rn.f32 	%f19, %f17, %f18, %f16;
	ld.shared.f32 	%f20, [%r6+8];
	ld.shared.f32 	%f21, [%r9+256];
	fma.rn.f32 	%f22, %f20, %f21, %f19;
	ld.shared.f32 	%f23, [%r6+12];
	ld.shared.f32 	%f24, [%r9+384];
	fma.rn.f32 	%f25, %f23, %f24, %f22;
	ld.shared.f32 	%f26, [%r6+16];
	ld.shared.f32 	%f27, [%r9+512];
	fma.rn.f32 	%f28, %f26, %f27, %f25;
	ld.shared.f32 	%f29, [%r6+20];
	ld.shared.f32 	%f30, [%r9+640];
	fma.rn.f32 	%f31, %f29, %f30, %f28;
	ld.shared.f32 	%f32, [%r6+24];
	ld.shared.f32 	%f33, [%r9+768];
	fma.rn.f32 	%f34, %f32, %f33, %f31;
	ld.shared.f32 	%f35, [%r6+28];
	ld.shared.f32 	%f36, [%r9+896];
	fma.rn.f32 	%f37, %f35, %f36, %f34;
	ld.shared.f32 	%f38, [%r6+32];
	ld.shared.f32 	%f39, [%r9+1024];
	fma.rn.f32 	%f40, %f38, %f39, %f37;
	ld.shared.f32 	%f41, [%r6+36];
	ld.shared.f32 	%f42, [%r9+1152];
	fma.rn.f32 	%f43, %f41, %f42, %f40;
	ld.shared.f32 	%f44, [%r6+40];
	ld.shared.f32 	%f45, [%r9+1280];
	fma.rn.f32 	%f46, %f44, %f45, %f43;
	ld.shared.f32 	%f47, [%r6+44];
	ld.shared.f32 	%f48, [%r9+1408];
	fma.rn.f32 	%f49, %f47, %f48, %f46;
	ld.shared.f32 	%f50, [%r6+48];
	ld.shared.f32 	%f51, [%r9+1536];
	fma.rn.f32 	%f52, %f50, %f51, %f49;
	ld.shared.f32 	%f53, [%r6+52];
	ld.shared.f32 	%f54, [%r9+1664];
	fma.rn.f32 	%f55, %f53, %f54, %f52;
	ld.shared.f32 	%f56, [%r6+56];
	ld.shared.f32 	%f57, [%r9+1792];
	fma.rn.f32 	%f58, %f56, %f57, %f55;
	ld.shared.f32 	%f59, [%r6+60];
	ld.shared.f32 	%f60, [%r9+1920];
	fma.rn.f32 	%f61, %f59, %f60, %f58;
	ld.shared.f32 	%f62, [%r6+64];
	ld.shared.f32 	%f63, [%r9+2048];
	fma.rn.f32 	%f64, %f62, %f63, %f61;
	ld.shared.f32 	%f65, [%r6+68];
	ld.shared.f32 	%f66, [%r9+2176];
	fma.rn.f32 	%f67, %f65, %f66, %f64;
	ld.shared.f32 	%f68, [%r6+72];
	ld.shared.f32 	%f69, [%r9+2304];
	fma.rn.f32 	%f70, %f68, %f69, %f67;
	ld.shared.f32 	%f71, [%r6+76];
	ld.shared.f32 	%f72, [%r9+2432];
	fma.rn.f32 	%f73, %f71, %f72, %f70;
	ld.shared.f32 	%f74, [%r6+80];
	ld.shared.f32 	%f75, [%r9+2560];
	fma.rn.f32 	%f76, %f74, %f75, %f73;
	ld.shared.f32 	%f77, [%r6+84];
	ld.shared.f32 	%f78, [%r9+2688];
	fma.rn.f32 	%f79, %f77, %f78, %f76;
	ld.shared.f32 	%f80, [%r6+88];
	ld.shared.f32 	%f81, [%r9+2816];
	fma.rn.f32 	%f82, %f80, %f81, %f79;
	ld.shared.f32 	%f83, [%r6+92];
	ld.shared.f32 	%f84, [%r9+2944];
	fma.rn.f32 	%f85, %f83, %f84, %f82;
	ld.shared.f32 	%f86, [%r6+96];
	ld.shared.f32 	%f87, [%r9+3072];
	fma.rn.f32 	%f88, %f86, %f87, %f85;
	ld.shared.f32 	%f89, [%r6+100];
	ld.shared.f32 	%f90, [%r9+3200];
	fma.rn.f32 	%f91, %f89, %f90, %f88;
	ld.shared.f32 	%f92, [%r6+104];
	ld.shared.f32 	%f93, [%r9+3328];
	fma.rn.f32 	%f94, %f92, %f93, %f91;
	ld.shared.f32 	%f95, [%r6+108];
	ld.shared.f32 	%f96, [%r9+3456];
	fma.rn.f32 	%f97, %f95, %f96, %f94;
	ld.shared.f32 	%f98, [%r6+112];
	ld.shared.f32 	%f99, [%r9+3584];
	fma.rn.f32 	%f100, %f98, %f99, %f97;
	ld.shared.f32 	%f101, [%r6+116];
	ld.shared.f32 	%f102, [%r9+3712];
	fma.rn.f32 	%f103, %f101, %f102, %f100;
	ld.shared.f32 	%f104, [%r6+120];
	ld.shared.f32 	%f105, [%r9+3840];
	fma.rn.f32 	%f106, %f104, %f105, %f103;
	ld.shared.f32 	%f107, [%r6+124];
	ld.shared.f32 	%f108, [%r9+3968];
	fma.rn.f32 	%f115, %f107, %f108, %f106;
	bar.sync 	0;
	add.s32 	%r42, %r42, 1;
	setp.ne.s32 	%p8, %r42, 0;
	add.s32 	%r41, %r41, %r12;
	add.s32 	%r40, %r40, 32;
	add.s32 	%r39, %r39, 32;
	add.s32 	%r38, %r38, 32;
	@%p8 bra 	$L__BB1_2;
$L__BB1_7:
	setp.ge.s32 	%p9, %r2, %r24;
	setp.ge.s32 	%p10, %r5, %r25;
	or.pred  	%p11, %p9, %p10;
	@%p11 bra 	$L__BB1_9;
	mad.lo.s32 	%r37, %r25, %r2, %r5;
	cvta.to.global.u64 	%rd11, %rd6;
	mul.wide.s32 	%rd12, %r37, 4;
	add.s64 	%rd13, %rd11, %rd12;
	ld.global.nc.f32 	%f109, [%rd13];
	mul.f32 	%f110, %f9, %f109;
	fma.rn.f32 	%f111, %f8, %f115, %f110;
	cvta.to.global.u64 	%rd14, %rd7;
	add.s64 	%rd15, %rd14, %rd12;
	st.global.f32 	[%rd15], %f111;
$L__BB1_9:
	ret;

}
	// .globl	_Z10gemm_tiledILi16EEvPKfS1_S1_Pfiiiff
.visible .entry _Z10gemm_tiledILi16EEvPKfS1_S1_Pfiiiff(
	.param .u64 .ptr .align 1 _Z10gemm_tiledILi16EEvPKfS1_S1_Pfiiiff_param_0,
	.param .u64 .ptr .align 1 _Z10gemm_tiledILi16EEvPKfS1_S1_Pfiiiff_param_1,
	.param .u64 .ptr .align 1 _Z10gemm_tiledILi16EEvPKfS1_S1_Pfiiiff_param_2,
	.param .u64 .ptr .align 1 _Z10gemm_tiledILi16EEvPKfS1_S1_Pfiiiff_param_3,
	.param .u32 _Z10gemm_tiledILi16EEvPKfS1_S1_Pfiiiff_param_4,
	.param .u32 _Z10gemm_tiledILi16EEvPKfS1_S1_Pfiiiff_param_5,
	.param .u32 _Z10gemm_tiledILi16EEvPKfS1_S1_Pfiiiff_param_6,
	.param .f32 _Z10gemm_tiledILi16EEvPKfS1_S1_Pfiiiff_param_7,
	.param .f32 _Z10gemm_tiledILi16EEvPKfS1_S1_Pfiiiff_param_8
)
{
	.reg .pred 	%p<26>;
	.reg .b32 	%r<63>;
	.reg .b32 	%f<187>;
	.reg .b64 	%rd<24>;
	// demoted variable
	.shared .align 4 .b8 _ZZ10gemm_tiledILi16EEvPKfS1_S1_PfiiiffE2As[1024];
	// demoted variable
	.shared .align 4 .b8 _ZZ10gemm_tiledILi16EEvPKfS1_S1_PfiiiffE2Bs[1024];
	ld.param.u64 	%rd6, [_Z10gemm_tiledILi16EEvPKfS1_S1_Pfiiiff_param_0];
	ld.param.u64 	%rd7, [_Z10gemm_tiledILi16EEvPKfS1_S1_Pfiiiff_param_1];
	ld.param.u32 	%r33, [_Z10gemm_tiledILi16EEvPKfS1_S1_Pfiiiff_param_4];
	ld.param.u32 	%r34, [_Z10gemm_tiledILi16EEvPKfS1_S1_Pfiiiff_param_5];
	ld.param.u32 	%r35, [_Z10gemm_tiledILi16EEvPKfS1_S1_Pfiiiff_param_6];
	ld.param.f32 	%f21, [_Z10gemm_tiledILi16EEvPKfS1_S1_Pfiiiff_param_8];
	cvta.to.global.u64 	%rd1, %rd7;
	cvta.to.global.u64 	%rd2, %rd6;
	mov.u32 	%r36, %ctaid.y;
	shl.b32 	%r37, %r36, 4;
	mov.u32 	%r1, %tid.y;
	add.s32 	%r2, %r37, %r1;
	mov.u32 	%r38, %ctaid.x;
	shl.b32 	%r3, %r38, 4;
	mov.u32 	%r4, %tid.x;
	add.s32 	%r5, %r3, %r4;
	setp.lt.s32 	%p1, %r35, 1;
	mov.f32 	%f186, 0f00000000;
	@%p1 bra 	$L__BB2_19;
	add.s32 	%r6, %r35, 15;
	mul.lo.s32 	%r7, %r35, %r2;
	shl.b32 	%r40, %r1, 6;
	mov.u32 	%r41, _ZZ10gemm_tiledILi16EEvPKfS1_S1_PfiiiffE2As;
	add.s32 	%r8, %r41, %r40;
	shl.b32 	%r42, %r4, 2;
	add.s32 	%r9, %r8, %r42;
	mov.u32 	%r43, _ZZ10gemm_tiledILi16EEvPKfS1_S1_PfiiiffE2Bs;
	add.s32 	%r11, %r43, %r42;
	add.s32 	%r10, %r11, %r40;
	setp.lt.u32 	%p2, %r35, 17;
	mov.f32 	%f186, 0f00000000;
	mov.b32 	%r62, 0;
	@%p2 bra 	$L__BB2_13;
	shr.u32 	%r44, %r6, 4;
	and.b32  	%r45, %r44, 134217726;
	neg.s32 	%r61, %r45;
	add.s32 	%r46, %r1, 16;
	mad.lo.s32 	%r47, %r34, %r46, %r4;
	add.s32 	%r59, %r47, %r3;
	shl.b32 	%r14, %r34, 5;
	mad.lo.s32 	%r48, %r1, %r34, %r4;
	add.s32 	%r58, %r48, %r3;
	add.s32 	%r56, %r4, %r7;
	mov.f32 	%f186, 0f00000000;
	mov.u32 	%r57, %r4;
	mov.u32 	%r60, %r1;
$L__BB2_3:
	setp.ge.s32 	%p3, %r2, %r33;
	setp.ge.s32 	%p4, %r57, %r35;
	mul.wide.s32 	%rd8, %r56, 4;
	add.s64 	%rd3, %rd2, %rd8;
	mov.f32 	%f178, 0f00000000;
	or.pred  	%p5, %p3, %p4;
	@%p5 bra 	$L__BB2_5;
	ld.global.nc.f32 	%f178, [%rd3];
$L__BB2_5:
	setp.ge.s32 	%p6, %r5, %r34;
	st.shared.f32 	[%r9], %f178;
	setp.ge.s32 	%p7, %r60, %r35;
	mov.f32 	%f179, 0f00000000;
	or.pred  	%p8, %p6, %p7;
	@%p8 bra 	$L__BB2_7;
	mul.wide.s32 	%rd9, %r58, 4;
	add.s64 	%rd10, %rd1, %rd9;
	ld.global.nc.f32 	%f179, [%rd10];
$L__BB2_7:
	st.shared.f32 	[%r10], %f179;
	bar.sync 	0;
	ld.shared.f32 	%f29, [%r8];
	ld.shared.f32 	%f30, [%r11];
	fma.rn.f32 	%f31, %f29, %f30, %f186;
	ld.shared.f32 	%f32, [%r8+4];
	ld.shared.f32 	%f33, [%r11+64];
	fma.rn.f32 	%f34, %f32, %f33, %f31;
	ld.shared.f32 	%f35, [%r8+8];
	ld.shared.f32 	%f36, [%r11+128];
	fma.rn.f32 	%f37, %f35, %f36, %f34;
	ld.shared.f32 	%f38, [%r8+12];
	ld.shared.f32 	%f39, [%r11+192];
	fma.rn.f32 	%f40, %f38, %f39, %f37;
	ld.shared.f32 	%f41, [%r8+16];
	ld.shared.f32 	%f42, [%r11+256];
	fma.rn.f32 	%f43, %f41, %f42, %f40;
	ld.shared.f32 	%f44, [%r8+20];
	ld.shared.f32 	%f45, [%r11+320];
	fma.rn.f32 	%f46, %f44, %f45, %f43;
	ld.shared.f32 	%f47, [%r8+24];
	ld.shared.f32 	%f48, [%r11+384];
	fma.rn.f32 	%f49, %f47, %f48, %f46;
	ld.shared.f32 	%f50, [%r8+28];
	ld.shared.f32 	%f51, [%r11+448];
	fma.rn.f32 	%f52, %f50, %f51, %f49;
	ld.shared.f32 	%f53, [%r8+32];
	ld.shared.f32 	%f54, [%r11+512];
	fma.rn.f32 	%f55, %f53, %f54, %f52;
	ld.shared.f32 	%f56, [%r8+36];
	ld.shared.f32 	%f57, [%r11+576];
	fma.rn.f32 	%f58, %f56, %f57, %f55;
	ld.shared.f32 	%f59, [%r8+40];
	ld.shared.f32 	%f60, [%r11+640];
	fma.rn.f32 	%f61, %f59, %f60, %f58;
	ld.shared.f32 	%f62, [%r8+44];
	ld.shared.f32 	%f63, [%r11+704];
	fma.rn.f32 	%f64, %f62, %f63, %f61;
	ld.shared.f32 	%f65, [%r8+48];
	ld.shared.f32 	%f66, [%r11+768];
	fma.rn.f32 	%f67, %f65, %f66, %f64;
	ld.shared.f32 	%f68, [%r8+52];
	ld.shared.f32 	%f69, [%r11+832];
	fma.rn.f32 	%f70, %f68, %f69, %f67;
	ld.shared.f32 	%f71, [%r8+56];
	ld.shared.f32 	%f72, [%r11+896];
	fma.rn.f32 	%f73, %f71, %f72, %f70;
	ld.shared.f32 	%f74, [%r8+60];
	ld.shared.f32 	%f75, [%r11+960];
	fma.rn.f32 	%f6, %f74, %f75, %f73;
	bar.sync 	0;
	add.s32 	%r49, %r57, 16;
	setp.ge.s32 	%p10, %r49, %r35;
	mov.f32 	%f180, 0f00000000;
	or.pred  	%p11, %p3, %p10;
	@%p11 bra 	$L__BB2_9;
	ld.global.nc.f32 	%f180, [%rd3+64];
$L__BB2_9:
	st.shared.f32 	[%r9], %f180;
	add.s32 	%r50, %r60, 16;
	setp.ge.s32 	%p13, %r50, %r35;
	mov.f32 	%f181, 0f00000000;
	or.pred  	%p14, %p6, %p13;
	@%p14 bra 	$L__BB2_11;
	mul.wide.s32 	%rd11, %r59, 4;
	add.s64 	%rd12, %rd1, %rd11;
	ld.global.nc.f32 	%f181, [%rd12];
$L__BB2_11:
	st.shared.f32 	[%r10], %f181;
	bar.sync 	0;
	ld.shared.f32 	%f77, [%r8];
	ld.shared.f32 	%f78, [%r11];
	fma.rn.f32 	%f79, %f77, %f78, %f6;
	ld.shared.f32 	%f80, [%r8+4];
	ld.shared.f32 	%f81, [%r11+64];
	fma.rn.f32 	%f82, %f80, %f81, %f79;
	ld.shared.f32 	%f83, [%r8+8];
	ld.shared.f32 	%f84, [%r11+128];
	fma.rn.f32 	%f85, %f83, %f84, %f82;
	ld.shared.f32 	%f86, [%r8+12];
	ld.shared.f32 	%f87, [%r11+192];
	fma.rn.f32 	%f88, %f86, %f87, %f85;
	ld.shared.f32 	%f89, [%r8+16];
	ld.shared.f32 	%f90, [%r11+256];
	fma.rn.f32 	%f91, %f89, %f90, %f88;
	ld.shared.f32 	%f92, [%r8+20];
	ld.shared.f32 	%f93, [%r11+320];
	fma.rn.f32 	%f94, %f92, %f93, %f91;
	ld.shared.f32 	%f95, [%r8+24];
	ld.shared.f32 	%f96, [%r11+384];
	fma.rn.f32 	%f97, %f95, %f96, %f94;
	ld.shared.f32 	%f98, [%r8+28];
	ld.shared.f32 	%f99, [%r11+448];
	fma.rn.f32 	%f100, %f98, %f99, %f97;
	ld.shared.f32 	%f101, [%r8+32];
	ld.shared.f32 	%f102, [%r11+512];
	fma.rn.f32 	%f103, %f101, %f102, %f100;
	ld.shared.f32 	%f104, [%r8+36];
	ld.shared.f32 	%f105, [%r11+576];
	fma.rn.f32 	%f106, %f104, %f105, %f103;
	ld.shared.f32 	%f107, [%r8+40];
	ld.shared.f32 	%f108, [%r11+640];
	fma.rn.f32 	%f109, %f107, %f108, %f106;
	ld.shared.f32 	%f110, [%r8+44];
	ld.shared.f32 	%f111, [%r11+704];
	fma.rn.f32 	%f112, %f110, %f111, %f109;
	ld.shared.f32 	%f113, [%r8+48];
	ld.shared.f32 	%f114, [%r11+768];
	fma.rn.f32 	%f115, %f113, %f114, %f112;
	ld.shared.f32 	%f116, [%r8+52];
	ld.shared.f32 	%f117, [%r11+832];
	fma.rn.f32 	%f118, %f116, %f117, %f115;
	ld.shared.f32 	%f119, [%r8+56];
	ld.shared.f32 	%f120, [%r11+896];
	fma.rn.f32 	%f121, %f119, %f120, %f118;
	ld.shared.f32 	%f122, [%r8+60];
	ld.shared.f32 	%f123, [%r11+960];
	fma.rn.f32 	%f186, %f122, %f123, %f121;
	bar.sync 	0;
	add.s32 	%r61, %r61, 2;
	add.s32 	%r60, %r60, 32;
	add.s32 	%r59, %r59, %r14;
	add.s32 	%r58, %r58, %r14;
	add.s32 	%r57, %r57, 32;
	add.s32 	%r56, %r56, 32;
	setp.ne.s32 	%p15, %r61, 0;
	@%p15 bra 	$L__BB2_3;
	and.b32  	%r62, %r6, 2147483616;
$L__BB2_13:
	and.b32  	%r51, %r6, 16;
	setp.eq.s32 	%p16, %r51, 0;
	@%p16 bra 	$L__BB2_19;
	setp.ge.s32 	%p17, %r2, %r33;
	add.s32 	%r52, %r62, %r4;
	add.s32 	%r32, %r62, %r1;
	setp.ge.s32 	%p18, %r52, %r35;
	mov.f32 	%f184, 0f00000000;
	or.pred  	%p19, %p17, %p18;
	@%p19 bra 	$L__BB2_16;
	add.s32 	%r53, %r52, %r7;
	mul.wide.s32 	%rd13, %r53, 4;
	add.s64 	%rd14, %rd2, %rd13;
	ld.global.nc.f32 	%f184, [%rd14];
$L__BB2_16:
	setp.ge.s32 	%p20, %r5, %r34;
	st.shared.f32 	[%r9], %f184;
	setp.ge.s32 	%p21, %r32, %r35;
	mov.f32 	%f185, 0f00000000;
	or.pred  	%p22, %p20, %p21;
	@%p22 bra 	$L__BB2_18;
	mad.lo.s32 	%r54, %r32, %r34, %r5;
	mul.wide.s32 	%rd15, %r54, 4;
	add.s64 	%rd16, %rd1, %rd15;
	ld.global.nc.f32 	%f185, [%rd16];
$L__BB2_18:
	st.shared.f32 	[%r10], %f185;
	bar.sync 	0;
	ld.shared.f32 	%f126, [%r8];
	ld.shared.f32 	%f127, [%r11];
	fma.rn.f32 	%f128, %f126, %f127, %f186;
	ld.shared.f32 	%f129, [%r8+4];
	ld.shared.f32 	%f130, [%r11+64];
	fma.rn.f32 	%f131, %f129, %f130, %f128;
	ld.shared.f32 	%f132, [%r8+8];
	ld.shared.f32 	%f133, [%r11+128];
	fma.rn.f32 	%f134, %f132, %f133, %f131;
	ld.shared.f32 	%f135, [%r8+12];
	ld.shared.f32 	%f136, [%r11+192];
	fma.rn.f32 	%f137, %f135, %f136, %f134;
	ld.shared.f32 	%f138, [%r8+16];
	ld.shared.f32 	%f139, [%r11+256];
	fma.rn.f32 	%f140, %f138, %f139, %f137;
	ld.shared.f32 	%f141, [%r8+20];
	ld.shared.f32 	%f142, [%r11+320];
	fma.rn.f32 	%f143, %f141, %f142, %f140;
	ld.shared.f32 	%f144, [%r8+24];
	ld.shared.f32 	%f145, [%r11+384];
	fma.rn.f32 	%f146, %f144, %f145, %f143;
	ld.shared.f32 	%f147, [%r8+28];
	ld.shared.f32 	%f148, [%r11+448];
	fma.rn.f32 	%f149, %f147, %f148, %f146;
	ld.shared.f32 	%f150, [%r8+32];
	ld.shared.f32 	%f151, [%r11+512];
	fma.rn.f32 	%f152, %f150, %f151, %f149;
	ld.shared.f32 	%f153, [%r8+36];
	ld.shared.f32 	%f154, [%r11+576];
	fma.rn.f32 	%f155, %f153, %f154, %f152;
	ld.shared.f32 	%f156, [%r8+40];
	ld.shared.f32 	%f157, [%r11+640];
	fma.rn.f32 	%f158, %f156, %f157, %f155;
	ld.shared.f32 	%f159, [%r8+44];
	ld.shared.f32 	%f160, [%r11+704];
	fma.rn.f32 	%f161, %f159, %f160, %f158;
	ld.shared.f32 	%f162, [%r8+48];
	ld.shared.f32 	%f163, [%r11+768];
	fma.rn.f32 	%f164, %f162, %f163, %f161;
	ld.shared.f32 	%f165, [%r8+52];
	ld.shared.f32 	%f166, [%r11+832];
	fma.rn.f32 	%f167, %f165, %f166, %f164;
	ld.shared.f32 	%f168, [%r8+56];
	ld.shared.f32 	%f169, [%r11+896];
	fma.rn.f32 	%f170, %f168, %f169, %f167;
	ld.shared.f32 	%f171, [%r8+60];
	ld.shared.f32 	%f172, [%r11+960];
	fma.rn.f32 	%f186, %f171, %f172, %f170;
	bar.sync 	0;
$L__BB2_19:
	setp.ge.s32 	%p23, %r2, %r33;
	setp.ge.s32 	%p24, %r5, %r34;
	or.pred  	%p25, %p23, %p24;
	@%p25 bra 	$L__BB2_21;
	ld.param.f32 	%f176, [_Z10gemm_tiledILi16EEvPKfS1_S1_Pfiiiff_param_7];
	ld.param.u64 	%rd23, [_Z10gemm_tiledILi16EEvPKfS1_S1_Pfiiiff_param_3];
	ld.param.u64 	%rd22, [_Z10gemm_tiledILi16EEvPKfS1_S1_Pfiiiff_param_2];
	mad.lo.s32 	%r55, %r34, %r2, %r5;
	cvta.to.global.u64 	%rd17, %rd22;
	mul.wide.s32 	%rd18, %r55, 4;
	add.s64 	%rd19, %rd17, %rd18;
	ld.global.nc.f32 	%f173, [%rd19];
	mul.f32 	%f174, %f21, %f173;
	fma.rn.f32 	%f175, %f176, %f186, %f174;
	cvta.to.global.u64 	%rd20, %rd23;
	add.s64 	%rd21, %rd20, %rd18;
	st.global.f32 	[%rd21], %f175;
$L__BB2_21:
	ret;

}


// ===== COMPILED SASS (sm_100) =====

	.target	sm_100

	.elftype	@"ET_EXEC"


//--------------------- .note.nv.tkinfo           --------------------------
	.section	.note.nv.tkinfo,"",@"SHT_NOTE"
	.sectionflags	@"SHF_NOTE_NV_TKINFO"
	.tkinfo
        /*0018*/ 	.word	0x00000002
        /*0030*/ 	.string	""
        /*0030*/ 	.string	"ptxas"
        /*0030*/ 	.string	"Cuda compilation tools, release 13.0, V13.0.88"
        /*0030*/ 	.string	"Build cuda_13.0.r13.0/compiler.36424714_0"
        /*0030*/ 	.string	"-arch sm_100 -m 64 "



//--------------------- .note.nv.cuinfo           --------------------------
	.section	.note.nv.cuinfo,"",@"SHT_NOTE"
	.sectionflags	@"SHF_NOTE_NV_CUINFO"
        /*0018*/ 	.short	0x0002
        /*001a*/ 	.short	0x0064
        /*001c*/ 	.short	0x0082
	.zero		2


//--------------------- .nv.info                  --------------------------
	.section	.nv.info,"",@"SHT_CUDA_INFO"
	.align	4


	//----- nvinfo : EIATTR_REGCOUNT
	.align		4
        /*0000*/ 	.byte	0x04, 0x2f
        /*0002*/ 	.short	(.L_1 - .L_0)
	.align		4
.L_0:
        /*0004*/ 	.word	index@(_Z10gemm_naivePKfS0_S0_Pfiiiff)
        /*0008*/ 	.word	0x00000020


	//----- nvinfo : EIATTR_FRAME_SIZE
	.align		4
.L_1:
        /*000c*/ 	.byte	0x04, 0x11
        /*000e*/ 	.short	(.L_3 - .L_2)
	.align		4
.L_2:
        /*0010*/ 	.word	index@(_Z10gemm_naivePKfS0_S0_Pfiiiff)
        /*0014*/ 	.word	0x00000000


	//----- nvinfo : EIATTR_REGCOUNT
	.align		4
.L_3:
        /*0018*/ 	.byte	0x04, 0x2f
        /*001a*/ 	.short	(.L_5 - .L_4)
	.align		4
.L_4:
        /*001c*/ 	.word	index@(_Z10gemm_tiledILi32EEvPKfS1_S1_Pfiiiff)
        /*0020*/ 	.word	0x00000020


	//----- nvinfo : EIATTR_FRAME_SIZE
	.align		4
.L_5:
        /*0024*/ 	.byte	0x04, 0x11
        /*0026*/ 	.short	(.L_7 - .L_6)
	.align		4
.L_6:
        /*0028*/ 	.word	index@(_Z10gemm_tiledILi32EEvPKfS1_S1_Pfiiiff)
        /*002c*/ 	.word	0x00000000


	//----- nvinfo : EIATTR_REGCOUNT
	.align		4
.L_7:
        /*0030*/ 	.byte	0x04, 0x2f
        /*0032*/ 	.short	(.L_9 - .L_8)
	.align		4
.L_8:
        /*0034*/ 	.word	index@(_Z10gemm_tiledILi16EEvPKfS1_S1_Pfiiiff)
        /*0038*/ 	.word	0x00000020


	//----- nvinfo : EIATTR_FRAME_SIZE
	.align		4
.L_9:
        /*003c*/ 	.byte	0x04, 0x11
        /*003e*/ 	.short	(.L_11 - .L_10)
	.align		4
.L_10:
        /*0040*/ 	.word	index@(_Z10gemm_tiledILi16EEvPKfS1_S1_Pfiiiff)
        /*0044*/ 	.word	0x00000000


	//----- nvinfo : EIATTR_MIN_STACK_SIZE
	.align		4
.L_11:
        /*0048*/ 	.byte	0x04, 0x12
        /*004a*/ 	.short	(.L_13 - .L_12)
	.align		4
.L_12:
        /*004c*/ 	.word	index@(_Z10gemm_tiledILi16EEvPKfS1_S1_Pfiiiff)
        /*0050*/ 	.word	0x00000000


	//----- nvinfo : EIATTR_MIN_STACK_SIZE
	.align		4
.L_13:
        /*0054*/ 	.byte	0x04, 0x12
        /*0056*/ 	.short	(.L_15 - .L_14)
	.align		4
.L_14:
        /*0058*/ 	.word	index@(_Z10gemm_tiledILi32EEvPKfS1_S1_Pfiiiff)
        /*005c*/ 	.word	0x00000000


	//----- nvinfo : EIATTR_MIN_STACK_SIZE
	.align		4
.L_15:
        /*0060*/ 	.byte	0x04, 0x12
        /*0062*/ 	.short	(.L_17 - .L_16)
	.align		4
.L_16:
        /*0064*/ 	.word	index@(_Z10gemm_naivePKfS0_S0_Pfiiiff)
        /*0068*/ 	.word	0x00000000
.L_17:


//--------------------- .nv.compat                --------------------------
	.section	.nv.compat,"",@"SHT_CUDA_COMPAT_INFO"
	.align	4
        /*0000*/ 	.byte	0x02, 0x09, 0x00, 0x00, 0x02, 0x02, 0x01, 0x00, 0x02, 0x05, 0x05, 0x00, 0x03, 0x07, 0x01, 0x01
        /*0010*/ 	.byte	0x02, 0x03, 0x00, 0x00, 0x02, 0x06, 0x01, 0x00, 0x04, 0x0b, 0x08, 0x00, 0x09, 0x00, 0x00, 0x00
        /*0020*/ 	.byte	0x00, 0x00, 0x00, 0x00


//--------------------- .nv.info._Z10gemm_tiledILi16EEvPKfS1_S1_Pfiiiff --------------------------
	.section	.nv.info._Z10gemm_tiledILi16EEvPKfS1_S1_Pfiiiff,"",@"SHT_CUDA_INFO"
	.sectionflags	@""
	.align	4


	//----- nvinfo : EIATTR_CUDA_API_VERSION
	.align		4
        /*0000*/ 	.byte	0x04, 0x37
        /*0002*/ 	.short	(.L_19 - .L_18)
.L_18:
        /*0004*/ 	.word	0x00000082


	//----- nvinfo : EIATTR_KPARAM_INFO
	.align		4
.L_19:
        /*0008*/ 	.byte	0x04, 0x17
        /*000a*/ 	.short	(.L_21 - .L_20)
.L_20:
        /*000c*/ 	.word	0x00000000
        /*0010*/ 	.short	0x0008
        /*0012*/ 	.short	0x0030
        /*0014*/ 	.byte	0x00, 0xf0, 0x11, 0x00


	//----- nvinfo : EIATTR_KPARAM_INFO
	.align		4
.L_21:
        /*0018*/ 	.byte	0x04, 0x17
        /*001a*/ 	.short	(.L_23 - .L_22)
.L_22:
        /*001c*/ 	.word	0x00000000
        /*0020*/ 	.short	0x0007
        /*0022*/ 	.short	0x002c
        /*0024*/ 	.byte	0x00, 0xf0, 0x11, 0x00


	//----- nvinfo : EIATTR_KPARAM_INFO
	.align		4
.L_23:
        /*0028*/ 	.byte	0x04, 0x17
        /*002a*/ 	.short	(.L_25 - .L_24)
.L_24:
        /*002c*/ 	.word	0x00000000
        /*0030*/ 	.short	0x0006
        /*0032*/ 	.short	0x0028
        /*0034*/ 	.byte	0x00, 0xf0, 0x11, 0x00


	//----- nvinfo : EIATTR_KPARAM_INFO
	.align		4
.L_25:
        /*0038*/ 	.byte	0x04, 0x17
        /*003a*/ 	.short	(.L_27 - .L_26)
.L_26:
        /*003c*/ 	.word	0x00000000
        /*0040*/ 	.short	0x0005
        /*0042*/ 	.short	0x0024
        /*0044*/ 	.byte	0x00, 0xf0, 0x11, 0x00


	//----- nvinfo : EIATTR_KPARAM_INFO
	.align		4
.L_27:
        /*0048*/ 	.byte	0x04, 0x17
        /*004a*/ 	.short	(.L_29 - .L_28)
.L_28:
        /*004c*/ 	.word	0x00000000
        /*0050*/ 	.short	0x0004
        /*0052*/ 	.short	0x0020
        /*0054*/ 	.byte	0x00, 0xf0, 0x11, 0x00


	//----- nvinfo : EIATTR_KPARAM_INFO
	.align		4
.L_29:
        /*0058*/ 	.byte	0x04, 0x17
        /*005a*/ 	.short	(.L_31 - .L_30)
.L_30:
        /*005c*/ 	.word	0x00000000
        /*0060*/ 	.short	0x0003
        /*0062*/ 	.short	0x0018
        /*0064*/ 	.byte	0x00, 0xf5, 0x21, 0x00


	//----- nvinfo : EIATTR_KPARAM_INFO
	.align		4
.L_31:
        /*0068*/ 	.byte	0x04, 0x17
        /*006a*/ 	.short	(.L_33 - .L_32)
.L_32:
        /*006c*/ 	.word	0x00000000
        /*0070*/ 	.short	0x0002
        /*0072*/ 	.short	0x0010
        /*0074*/ 	.byte	0x00, 0xf5, 0x21, 0x00


	//----- nvinfo : EIATTR_KPARAM_INFO
	.align		4
.L_33:
        /*0078*/ 	.byte	0x04, 0x17
        /*007a*/ 	.short	(.L_35 - .L_34)
.L_34:
        /*007c*/ 	.word	0x00000000
        /*0080*/ 	.short	0x0001
        /*0082*/ 	.short	0x0008
        /*0084*/ 	.byte	0x00, 0xf5, 0x21, 0x00


	//----- nvinfo : EIATTR_KPARAM_INFO
	.align		4
.L_35:
        /*0088*/ 	.byte	0x04, 0x17
        /*008a*/ 	.short	(.L_37 - .L_36)
.L_36:
        /*008c*/ 	.word	0x00000000
        /*0090*/ 	.short	0x0000
        /*0092*/ 	.short	0x0000
        /*0094*/ 	.byte	0x00, 0xf5, 0x21, 0x00


	//----- nvinfo : EIATTR_SPARSE_MMA_MASK
	.align		4
.L_37:
        /*0098*/ 	.byte	0x03, 0x50
        /*009a*/ 	.short	0x0000


	//----- nvinfo : EIATTR_MAXREG_COUNT
	.align		4
        /*009c*/ 	.byte	0x03, 0x1b
        /*009e*/ 	.short	0x00ff


	//----- nvinfo : EIATTR_NUM_BARRIERS
	.align		4
        /*00a0*/ 	.byte	0x02, 0x4c
        /*00a2*/ 	.byte	0x01
	.zero		1


	//----- nvinfo : EIATTR_MERCURY_ISA_VERSION
	.align		4
        /*00a4*/ 	.byte	0x03, 0x5f
        /*00a6*/ 	.short	0x0101


	//----- nvinfo : EIATTR_VRC_CTA_INIT_COUNT
	.align		4
        /*00a8*/ 	.byte	0x02, 0x4a
	.zero		1
	.zero		1


	//----- nvinfo : EIATTR_EXIT_INSTR_OFFSETS
	.align		4
        /*00ac*/ 	.byte	0x04, 0x1c
        /*00ae*/ 	.short	(.L_39 - .L_38)


	//   ....[0]....
.L_38:
        /*00b0*/ 	.word	0x00000d80


	//   ....[1]....
        /*00b4*/ 	.word	0x00000e40


	//----- nvinfo : EIATTR_CBANK_PARAM_SIZE
	.align		4
.L_39:
        /*00b8*/ 	.byte	0x03, 0x19
        /*00ba*/ 	.short	0x0034


	//----- nvinfo : EIATTR_PARAM_CBANK
	.align		4
        /*00bc*/ 	.byte	0x04, 0x0a
        /*00be*/ 	.short	(.L_41 - .L_40)
	.align		4
.L_40:
        /*00c0*/ 	.word	index@(.nv.constant0._Z10gemm_tiledILi16EEvPKfS1_S1_Pfiiiff)
        /*00c4*/ 	.short	0x0380
        /*00c6*/ 	.short	0x0034


	//----- nvinfo : EIATTR_SW_WAR
	.align		4
.L_41:
        /*00c8*/ 	.byte	0x04, 0x36
        /*00ca*/ 	.short	(.L_43 - .L_42)
.L_42:
        /*00cc*/ 	.word	0x00000008
.L_43:


//--------------------- .nv.info._Z10gemm_tiledILi32EEvPKfS1_S1_Pfiiiff --------------------------
	.section	.nv.info._Z10gemm_tiledILi32EEvPKfS1_S1_Pfiiiff,"",@"SHT_CUDA_INFO"
	.sectionflags	@""
	.align	4


	//----- nvinfo : EIATTR_CUDA_API_VERSION
	.align		4
        /*0000*/ 	.byte	0x04, 0x37
        /*0002*/ 	.short	(.L_45 - .L_44)
.L_44:
        /*0004*/ 	.word	0x00000082


	//----- nvinfo : EIATTR_KPARAM_INFO
	.align		4
.L_45:
        /*0008*/ 	.byte	0x04, 0x17
        /*000a*/ 	.short	(.L_47 - .L_46)
.L_46:
        /*000c*/ 	.word	0x00000000
        /*0010*/ 	.short	0x0008
        /*0012*/ 	.short	0x0030
        /*0014*/ 	.byte	0x00, 0xf0, 0x11, 0x00


	//----- nvinfo : EIATTR_KPARAM_INFO
	.align		4
.L_47:
        /*0018*/ 	.byte	0x04, 0x17
        /*001a*/ 	.short	(.L_49 - .L_48)
.L_48:
        /*001c*/ 	.word	0x00000000
        /*0020*/ 	.short	0x0007
        /*0022*/ 	.short	0x002c
        /*0024*/ 	.byte	0x00, 0xf0, 0x11, 0x00


	//----- nvinfo : EIATTR_KPARAM_INFO
	.align		4
.L_49:
        /*0028*/ 	.byte	0x04, 0x17
        /*002a*/ 	.short	(.L_51 - .L_50)
.L_50:
        /*002c*/ 	.word	0x00000000
        /*0030*/ 	.short	0x0006
        /*0032*/ 	.short	0x0028
        /*0034*/ 	.byte	0x00, 0xf0, 0x11, 0x00


	//----- nvinfo : EIATTR_KPARAM_INFO
	.align		4
.L_51:
        /*0038*/ 	.byte	0x04, 0x17
        /*003a*/ 	.short	(.L_53 - .L_52)
.L_52:
        /*003c*/ 	.word	0x00000000
        /*0040*/ 	.short	0x0005
        /*0042*/ 	.short	0x0024
        /*0044*/ 	.byte	0x00, 0xf0, 0x11, 0x00


	//----- nvinfo : EIATTR_KPARAM_INFO
	.align		4
.L_53:
        /*0048*/ 	.byte	0x04, 0x17
        /*004a*/ 	.short	(.L_55 - .L_54)
.L_54:
        /*004c*/ 	.word	0x00000000
        /*0050*/ 	.short	0x0004
        /*0052*/ 	.short	0x0020
        /*0054*/ 	.byte	0x00, 0xf0, 0x11, 0x00


	//----- nvinfo : EIATTR_KPARAM_INFO
	.align		4
.L_55:
        /*0058*/ 	.byte	0x04, 0x17
        /*005a*/ 	.short	(.L_57 - .L_56)
.L_56:
        /*005c*/ 	.word	0x00000000
        /*0060*/ 	.short	0x0003
        /*0062*/ 	.short	0x0018
        /*0064*/ 	.byte	0x00, 0xf5, 0x21, 0x00


	//----- nvinfo : EIATTR_KPARAM_INFO
	.align		4
.L_57:
        /*0068*/ 	.byte	0x04, 0x17
        /*006a*/ 	.short	(.L_59 - .L_58)
.L_58:
        /*006c*/ 	.word	0x00000000
        /*0070*/ 	.short	0x0002
        /*0072*/ 	.short	0x0010
        /*0074*/ 	.byte	0x00, 0xf5, 0x21, 0x00


	//----- nvinfo : EIATTR_KPARAM_INFO
	.align		4
.L_59:
        /*0078*/ 	.byte	0x04, 0x17
        /*007a*/ 	.short	(.L_61 - .L_60)
.L_60:
        /*007c*/ 	.word	0x00000000
        /*0080*/ 	.short	0x0001
        /*0082*/ 	.short	0x0008
        /*0084*/ 	.byte	0x00, 0xf5, 0x21, 0x00


	//----- nvinfo : EIATTR_KPARAM_INFO
	.align		4
.L_61:
        /*0088*/ 	.byte	0x04, 0x17
        /*008a*/ 	.short	(.L_63 - .L_62)
.L_62:
        /*008c*/ 	.word	0x00000000
        /*0090*/ 	.short	0x0000
        /*0092*/ 	.short	0x0000
        /*0094*/ 	.byte	0x00, 0xf5, 0x21, 0x00


	//----- nvinfo : EIATTR_SPARSE_MMA_MASK
	.align		4
.L_63:
        /*0098*/ 	.byte	0x03, 0x50
        /*009a*/ 	.short	0x0000


	//----- nvinfo : EIATTR_MAXREG_COUNT
	.align		4
        /*009c*/ 	.byte	0x03, 0x1b
        /*009e*/ 	.short	0x00ff


	//----- nvinfo : EIATTR_NUM_BARRIERS
	.align		4
        /*00a0*/ 	.byte	0x02, 0x4c
        /*00a2*/ 	.byte	0x01
	.zero		1


	//----- nvinfo : EIATTR_MERCURY_ISA_VERSION
	.align		4
        /*00a4*/ 	.byte	0x03, 0x5f
        /*00a6*/ 	.short	0x0101


	//----- nvinfo : EIATTR_VRC_CTA_INIT_COUNT
	.align		4
        /*00a8*/ 	.byte	0x02, 0x4a
	.zero		1
	.zero		1


	//----- nvinfo : EIATTR_EXIT_INSTR_OFFSETS
	.align		4
        /*00ac*/ 	.byte	0x04, 0x1c
        /*00ae*/ 	.short	(.L_65 - .L_64)


	//   ....[0]....
.L_64:
        /*00b0*/ 	.word	0x00000820


	//   ....[1]....
        /*00b4*/ 	.word	0x000008e0


	//----- nvinfo : EIATTR_CBANK_PARAM_SIZE
	.align		4
.L_65:
        /*00b8*/ 	.byte	0x03, 0x19
        /*00ba*/ 	.short	0x0034


	//----- nvinfo : EIATTR_PARAM_CBANK
	.align		4
        /*00bc*/ 	.byte	0x04, 0x0a
        /*00be*/ 	.short	(.L_67 - .L_66)
	.align		4
.L_66:
        /*00c0*/ 	.word	index@(.nv.constant0._Z10gemm_tiledILi32EEvPKfS1_S1_Pfiiiff)
        /*00c4*/ 	.short	0x0380
        /*00c6*/ 	.short	0x0034


	//----- nvinfo : EIATTR_SW_WAR
	.align		4
.L_67:
        /*00c8*/ 	.byte	0x04, 0x36
        /*00ca*/ 	.short	(.L_69 - .L_68)
.L_68:
        /*00cc*/ 	.word	0x00000008
.L_69:


//--------------------- .nv.info._Z10gemm_naivePKfS0_S0_Pfiiiff --------------------------
	.section	.nv.info._Z10gemm_naivePKfS0_S0_Pfiiiff,"",@"SHT_CUDA_INFO"
	.sectionflags	@""
	.align	4


	//----- nvinfo : EIATTR_CUDA_API_VERSION
	.align		4
        /*0000*/ 	.byte	0x04, 0x37
        /*0002*/ 	.short	(.L_71 - .L_70)
.L_70:
        /*0004*/ 	.word	0x00000082


	//----- nvinfo : EIATTR_KPARAM_INFO
	.align		4
.L_71:
        /*0008*/ 	.byte	0x04, 0x17
        /*000a*/ 	.short	(.L_73 - .L_72)
.L_72:
        /*000c*/ 	.word	0x00000000
        /*0010*/ 	.short	0x0008
        /*0012*/ 	.short	0x0030
        /*0014*/ 	.byte	0x00, 0xf0, 0x11, 0x00


	//----- nvinfo : EIATTR_KPARAM_INFO
	.align		4
.L_73:
        /*0018*/ 	.byte	0x04, 0x17
        /*001a*/ 	.short	(.L_75 - .L_74)
.L_74:
        /*001c*/ 	.word	0x00000000
        /*0020*/ 	.short	0x0007
        /*0022*/ 	.short	0x002c
        /*0024*/ 	.byte	0x00, 0xf0, 0x11, 0x00


	//----- nvinfo : EIATTR_KPARAM_INFO
	.align		4
.L_75:
        /*0028*/ 	.byte	0x04, 0x17
        /*002a*/ 	.short	(.L_77 - .L_76)
.L_76:
        /*002c*/ 	.word	0x00000000
        /*0030*/ 	.short	0x0006
        /*0032*/ 	.short	0x0028
        /*0034*/ 	.byte	0x00, 0xf0, 0x11, 0x00


	//----- nvinfo : EIATTR_KPARAM_INFO
	.align		4
.L_77:
        /*0038*/ 	.byte	0x04, 0x17
        /*003a*/ 	.short	(.L_79 - .L_78)
.L_78:
        /*003c*/ 	.word	0x00000000
        /*0040*/ 	.short	0x0005
        /*0042*/ 	.short	0x0024
        /*0044*/ 	.byte	0x00, 0xf0, 0x11, 0x00


	//----- nvinfo : EIATTR_KPARAM_INFO
	.align		4
.L_79:
        /*0048*/ 	.byte	0x04, 0x17
        /*004a*/ 	.short	(.L_81 - .L_80)
.L_80:
        /*004c*/ 	.word	0x00000000
        /*0050*/ 	.short	0x0004
        /*0052*/ 	.short	0x0020
        /*0054*/ 	.byte	0x00, 0xf0, 0x11, 0x00


	//----- nvinfo : EIATTR_KPARAM_INFO
	.align		4
.L_81:
        /*0058*/ 	.byte	0x04, 0x17
        /*005a*/ 	.short	(.L_83 - .L_82)
.L_82:
        /*005c*/ 	.word	0x00000000
        /*0060*/ 	.short	0x0003
        /*0062*/ 	.short	0x0018
        /*0064*/ 	.byte	0x00, 0xf5, 0x21, 0x00


	//----- nvinfo : EIATTR_KPARAM_INFO
	.align		4
.L_83:
        /*0068*/ 	.byte	0x04, 0x17
        /*006a*/ 	.short	(.L_85 - .L_84)
.L_84:
        /*006c*/ 	.word	0x00000000
        /*0070*/ 	.short	0x0002
        /*0072*/ 	.short	0x0010
        /*0074*/ 	.byte	0x00, 0xf5, 0x21, 0x00


	//----- nvinfo : EIATTR_KPARAM_INFO
	.align		4
.L_85:
        /*0078*/ 	.byte	0x04, 0x17
        /*007a*/ 	.short	(.L_87 - .L_86)
.L_86:
        /*007c*/ 	.word	0x00000000
        /*0080*/ 	.short	0x0001
        /*0082*/ 	.short	0x0008
        /*0084*/ 	.byte	0x00, 0xf5, 0x21, 0x00


	//----- nvinfo : EIATTR_KPARAM_INFO
	.align		4
.L_87:
        /*0088*/ 	.byte	0x04, 0x17
        /*008a*/ 	.short	(.L_89 - .L_88)
.L_88:
        /*008c*/ 	.word	0x00000000
        /*0090*/ 	.short	0x0000
        /*0092*/ 	.short	0x0000
        /*0094*/ 	.byte	0x00, 0xf5, 0x21, 0x00


	//----- nvinfo : EIATTR_SPARSE_MMA_MASK
	.align		4
.L_89:
        /*0098*/ 	.byte	0x03, 0x50
        /*009a*/ 	.short	0x0000


	//----- nvinfo : EIATTR_MAXREG_COUNT
	.align		4
        /*009c*/ 	.byte	0x03, 0x1b
        /*009e*/ 	.short	0x00ff


	//----- nvinfo : EIATTR_MERCURY_ISA_VERSION
	.align		4
        /*00a0*/ 	.byte	0x03, 0x5f
        /*00a2*/ 	.short	0x0101


	//----- nvinfo : EIATTR_VRC_CTA_INIT_COUNT
	.align		4
        /*00a4*/ 	.byte	0x02, 0x4a
	.zero		1
	.zero		1


	//----- nvinfo : EIATTR_EXIT_INSTR_OFFSETS
	.align		4
        /*00a8*/ 	.byte	0x04, 0x1c
        /*00aa*/ 	.short	(.L_91 - .L_90)


	//   ....[0]....
.L_90:
        /*00ac*/ 	.word	0x000000c0


	//   ....[1]....
        /*00b0*/ 	.word	0x00000920


	//----- nvinfo : EIATTR_CBANK_PARAM_SIZE
	.align		4
.L_91:
        /*00b4*/ 	.byte	0x03, 0x19
        /*00b6*/ 	.short	0x0034


	//----- nvinfo : EIATTR_PARAM_CBANK
	.align		4
        /*00b8*/ 	.byte	0x04, 0x0a
        /*00ba*/ 	.short	(.L_93 - .L_92)
	.align		4
.L_92:
        /*00bc*/ 	.word	index@(.nv.constant0._Z10gemm_naivePKfS0_S0_Pfiiiff)
        /*00c0*/ 	.short	0x0380
        /*00c2*/ 	.short	0x0034


	//----- nvinfo : EIATTR_SW_WAR
	.align		4
.L_93:
        /*00c4*/ 	.byte	0x04, 0x36
        /*00c6*/ 	.short	(.L_95 - .L_94)
.L_94:
        /*00c8*/ 	.word	0x00000008
.L_95:


//--------------------- .nv.callgraph             --------------------------
	.section	.nv.callgraph,"",@"SHT_CUDA_CALLGRAPH"
	.align	4
	.sectionentsize	8
	.align		4
        /*0000*/ 	.word	0x00000000
	.align		4
        /*0004*/ 	.word	0xffffffff
	.align		4
        /*0008*/ 	.word	0x00000000
	.align		4
        /*000c*/ 	.word	0xfffffffe
	.align		4
        /*0010*/ 	.word	0x00000000
	.align		4
        /*0014*/ 	.word	0xfffffffd
	.align		4
        /*0018*/ 	.word	0x00000000
	.align		4
        /*001c*/ 	.word	0xfffffffc


//--------------------- .text._Z10gemm_tiledILi16EEvPKfS1_S1_Pfiiiff --------------------------
	.section	.text._Z10gemm_tiledILi16EEvPKfS1_S1_Pfiiiff,"ax",@progbits
	.align	128
        .global         _Z10gemm_tiledILi16EEvPKfS1_S1_Pfiiiff
        .type           _Z10gemm_tiledILi16EEvPKfS1_S1_Pfiiiff,@function
        .size           _Z10gemm_tiledILi16EEvPKfS1_S1_Pfiiiff,(.L_x_12 - _Z10gemm_tiledILi16EEvPKfS1_S1_Pfiiiff)
        .other          _Z10gemm_tiledILi16EEvPKfS1_S1_Pfiiiff,@"STO_CUDA_ENTRY STV_DEFAULT"
_Z10gemm_tiledILi16EEvPKfS1_S1_Pfiiiff:
.text._Z10gemm_tiledILi16EEvPKfS1_S1_Pfiiiff:
[----:B------:R-:W-:Y:S01]  /*0000*/  LDC R1, c[0x0][0x37c] ;  /* 0x0000df00ff017b82 */ /* 0x000fe20000000800 */
[----:B------:R-:W0:Y:S01]  /*0010*/  S2R R3, SR_CTAID.Y ;  /* 0x0000000000037919 */ /* 0x000e220000002600 */
[----:B------:R-:W1:Y:S01]  /*0020*/  LDCU UR7, c[0x0][0x3a8] ;  /* 0x00007500ff0777ac */ /* 0x000e620008000800 */
[----:B------:R-:W-:Y:S01]  /*0030*/  HFMA2 R27, -RZ, RZ, 0, 0 ;  /* 0x00000000ff1b7431 */ /* 0x000fe200000001ff */
[----:B------:R-:W0:Y:S01]  /*0040*/  S2R R14, SR_TID.Y ;  /* 0x00000000000e7919 */ /* 0x000e220000002200 */
[----:B------:R-:W2:Y:S01]  /*0050*/  LDCU.64 UR8, c[0x0][0x358] ;  /* 0x00006b00ff0877ac */ /* 0x000ea20008000a00 */
[----:B------:R-:W3:Y:S01]  /*0060*/  S2R R6, SR_CTAID.X ;  /* 0x0000000000067919 */ /* 0x000ee20000002500 */
[----:B------:R-:W3:Y:S01]  /*0070*/  S2R R13, SR_TID.X ;  /* 0x00000000000d7919 */ /* 0x000ee20000002100 */
[----:B-1----:R-:W-:Y:S01]  /*0080*/  UISETP.GE.AND UP0, UPT, UR7, 0x1, UPT ;  /* 0x000000010700788c */ /* 0x002fe2000bf06270 */
[----:B0-----:R-:W-:Y:S02]  /*0090*/  LEA R0, R3, R14, 0x4 ;  /* 0x0000000e03007211 */ /* 0x001fe400078e20ff */
[----:B---3--:R-:W-:-:S06]  /*00a0*/  LEA R3, R6, R13, 0x4 ;  /* 0x0000000d06037211 */ /* 0x008fcc00078e20ff */
[----:B--2---:R-:W-:Y:S05]  /*00b0*/  BRA.U !UP0, `(.L_x_0) ;  /* 0x0000000d08247547 */ /* 0x004fea000b800000 */
[----:B------:R-:W0:Y:S01]  /*00c0*/  S2UR UR6, SR_CgaCtaId ;  /* 0x00000000000679c3 */ /* 0x000e220000008800 */
[----:B------:R-:W-:Y:S01]  /*00d0*/  UMOV UR4, 0x400 ;  /* 0x0000040000047882 */ /* 0x000fe20000000000 */
[----:B------:R-:W-:Y:S01]  /*00e0*/  UISETP.GE.U32.AND UP0, UPT, UR7, 0x11, UPT ;  /* 0x000000110700788c */ /* 0x000fe2000bf06070 */
[----:B------:R-:W-:Y:S01]  /*00f0*/  MOV R27, RZ ;  /* 0x000000ff001b7202 */ /* 0x000fe20000000f00 */
[----:B------:R-:W-:Y:S02]  /*0100*/  UIADD3 UR5, UPT, UPT, UR4, 0x400, URZ ;  /* 0x0000040004057890 */ /* 0x000fe4000fffe0ff */
[----:B0-----:R-:W-:Y:S02]  /*0110*/  ULEA UR4, UR6, UR4, 0x18 ;  /* 0x0000000406047291 */ /* 0x001fe4000f8ec0ff */
[----:B------:R-:W-:Y:S02]  /*0120*/  ULEA UR5, UR6, UR5, 0x18 ;  /* 0x0000000506057291 */ /* 0x000fe4000f8ec0ff */
[----:B------:R-:W-:-:S02]  /*0130*/  UIADD3 UR6, UPT, UPT, UR7, 0xf, URZ ;  /* 0x0000000f07067890 */ /* 0x000fc4000fffe0ff */
[C---:B------:R-:W-:Y:S01]  /*0140*/  LEA R2, R14.reuse, UR4, 0x6 ;  /* 0x000000040e027c11 */ /* 0x040fe2000f8e30ff */
[----:B------:R-:W-:Y:S01]  /*0150*/  UMOV UR4, URZ ;  /* 0x000000ff00047c82 */ /* 0x000fe20008000000 */
[C---:B------:R-:W-:Y:S02]  /*0160*/  LEA R16, R13.reuse, UR5, 0x2 ;  /* 0x000000050d107c11 */ /* 0x040fe4000f8e10ff */
[----:B------:R-:W-:Y:S02]  /*0170*/  LEA R22, R13, R2, 0x2 ;  /* 0x000000020d167211 */ /* 0x000fe400078e10ff */
[----:B------:R-:W-:Y:S01]  /*0180*/  LEA R20, R14, R16, 0x6 ;  /* 0x000000100e147211 */ /* 0x000fe200078e30ff */
[----:B------:R-:W-:Y:S06]  /*0190*/  BRA.U !UP0, `(.L_x_1) ;  /* 0x0000000508fc7547 */ /* 0x000fec000b800000 */
[----:B------:R-:W0:Y:S01]  /*01a0*/  LDCU.64 UR10, c[0x0][0x3a0] ;  /* 0x00007400ff0a77ac */ /* 0x000e220008000a00 */
[----:B------:R-:W1:Y:S01]  /*01b0*/  LDC R12, c[0x0][0x3a4] ;  /* 0x0000e900ff0c7b82 */ /* 0x000e620000000800 */
[----:B------:R-:W-:Y:S01]  /*01c0*/  IADD3 R4, PT, PT, R14, 0x10, RZ ;  /* 0x000000100e047810 */ /* 0x000fe20007ffe0ff */
[----:B------:R-:W-:Y:S01]  /*01d0*/  IMAD R18, R0, UR7, R13 ;  /* 0x0000000700127c24 */ /* 0x000fe2000f8e020d */
[----:B------:R-:W-:Y:S01]  /*01e0*/  USHF.R.U32.HI UR4, URZ, 0x4, UR6 ;  /* 0x00000004ff047899 */ /* 0x000fe20008011606 */
[----:B------:R-:W-:Y:S01]  /*01f0*/  MOV R27, RZ ;  /* 0x000000ff001b7202 */ /* 0x000fe20000000f00 */
[----:B------:R-:W2:Y:S01]  /*0200*/  LDCU UR5, c[0x0][0x3a8] ;  /* 0x00007500ff0577ac */ /* 0x000ea20008000800 */
[----:B------:R-:W-:Y:S02]  /*0210*/  MOV R17, R13 ;  /* 0x0000000d00117202 */ /* 0x000fe40000000f00 */
[----:B------:R-:W3:Y:S01]  /*0220*/  LDC.64 R24, c[0x0][0x380] ;  /* 0x0000e000ff187b82 */ /* 0x000ee20000000a00 */
[----:B------:R-:W-:Y:S01]  /*0230*/  ULOP3.LUT UR4, UR4, 0x7fffffe, URZ, 0xc0, !UPT ;  /* 0x07fffffe04047892 */ /* 0x000fe2000f8ec0ff */
[----:B------:R-:W-:-:S03]  /*0240*/  MOV R15, R14 ;  /* 0x0000000e000f7202 */ /* 0x000fc60000000f00 */
[----:B------:R-:W-:Y:S01]  /*0250*/  UIADD3 UR4, UPT, UPT, -UR4, URZ, URZ ;  /* 0x000000ff04047290 */ /* 0x000fe2000fffe1ff */
[--C-:B0-----:R-:W-:Y:S01]  /*0260*/  IMAD R4, R4, UR11, R13.reuse ;  /* 0x0000000b04047c24 */ /* 0x101fe2000f8e020d */
[----:B------:R-:W-:Y:S01]  /*0270*/  ISETP.GE.AND P1, PT, R0, UR10, PT ;  /* 0x0000000a00007c0c */ /* 0x000fe2000bf26270 */
[----:B------:R-:W-:-:S03]  /*0280*/  IMAD R19, R14, UR11, R13 ;  /* 0x0000000b0e137c24 */ /* 0x000fc6000f8e020d */
[C---:B------:R-:W-:Y:S02]  /*0290*/  LEA R21, R6.reuse, R4, 0x4 ;  /* 0x0000000406157211 */ /* 0x040fe400078e20ff */
[----:B--2---:R-:W-:-:S07]  /*02a0*/  LEA R19, R6, R19, 0x4 ;  /* 0x0000001306137211 */ /* 0x004fce00078e20ff */
.L_x_2:
[----:B-1----:R-:W-:Y:S01]  /*02b0*/  ISETP.GE.AND P0, PT, R3, R12, PT ;  /* 0x0000000c0300720c */ /* 0x002fe20003f06270 */
[----:B------:R-:W-:Y:S01]  /*02c0*/  UMOV UR7, UR5 ;  /* 0x0000000500077c82 */ /* 0x000fe20008000000 */
[----:B------:R-:W-:Y:S01]  /*02d0*/  HFMA2 R29, -RZ, RZ, 0, 0 ;  /* 0x00000000ff1d7431 */ /* 0x000fe200000001ff */
[----:B------:R-:W-:Y:S01]  /*02e0*/  ISETP.GE.OR P2, PT, R17, UR7, P1 ;  /* 0x0000000711007c0c */ /* 0x000fe20008f46670 */
[----:B---3--:R-:W-:Y:S01]  /*02f0*/  IMAD.WIDE R8, R18, 0x4, R24 ;  /* 0x0000000412087825 */ /* 0x008fe200078e0218 */
[----:B------:R-:W-:Y:S02]  /*0300*/  ISETP.GE.OR P3, PT, R15, UR7, P0 ;  /* 0x000000070f007c0c */ /* 0x000fe40008766670 */
[----:B------:R-:W-:-:S09]  /*0310*/  MOV R26, RZ ;  /* 0x000000ff001a7202 */ /* 0x000fd20000000f00 */
[----:B------:R-:W2:Y:S02]  /*0320*/  @!P2 LDG.E.CONSTANT R29, desc[UR8][R8.64] ;  /* 0x00000008081da981 */ /* 0x000ea4000c1e9900 */
[----:B------:R-:W0:Y:S02]  /*0330*/  @!P3 LDC.64 R4, c[0x0][0x388] ;  /* 0x0000e200ff04bb82 */ /* 0x000e240000000a00 */
[----:B0-----:R-:W-:-:S05]  /*0340*/  @!P3 IMAD.WIDE R10, R19, 0x4, R4 ;  /* 0x00000004130ab825 */ /* 0x001fca00078e0204 */
[----:B------:R-:W3:Y:S01]  /*0350*/  @!P3 LDG.E.CONSTANT R26, desc[UR8][R10.64] ;  /* 0x000000080a1ab981 */ /* 0x000ee2000c1e9900 */
[----:B------:R-:W-:Y:S01]  /*0360*/  IADD3 R4, PT, PT, R17, 0x10, RZ ;  /* 0x0000001011047810 */ /* 0x000fe20007ffe0ff */
[----:B------:R-:W-:-:S03]  /*0370*/  HFMA2 R23, -RZ, RZ, 0, 0 ;  /* 0x00000000ff177431 */ /* 0x000fc600000001ff */
[----:B------:R-:W-:-:S13]  /*0380*/  ISETP.GE.OR P2, PT, R4, UR7, P1 ;  /* 0x0000000704007c0c */ /* 0x000fda0008f46670 */
[----:B------:R0:W4:Y:S04]  /*0390*/  @!P2 LDG.E.CONSTANT R23, desc[UR8][R8.64+0x40] ;  /* 0x000040080817a981 */ /* 0x000128000c1e9900 */
[----:B--2---:R-:W-:Y:S04]  /*03a0*/  STS [R22], R29 ;  /* 0x0000001d16007388 */ /* 0x004fe80000000800 */
[----:B---3--:R-:W-:Y:S01]  /*03b0*/  STS [R20], R26 ;  /* 0x0000001a14007388 */ /* 0x008fe20000000800 */
[----:B------:R-:W-:Y:S06]  /*03c0*/  BAR.SYNC.DEFER_BLOCKING 0x0 ;  /* 0x0000000000007b1d */ /* 0x000fec0000010000 */
[----:B------:R-:W-:Y:S04]  /*03d0*/  LDS R28, [R16] ;  /* 0x00000000101c7984 */ /* 0x000fe80000000800 */
[----:B------:R-:W1:Y:S04]  /*03e0*/  LDS.128 R4, [R2] ;  /* 0x0000000002047984 */ /* 0x000e680000000c00 */
[----:B0-----:R-:W0:Y:S04]  /*03f0*/  LDS R9, [R16+0x40] ;  /* 0x0000400010097984 */ /* 0x001e280000000800 */
[----:B------:R-:W2:Y:S04]  /*0400*/  LDS R10, [R16+0x80] ;  /* 0x00008000100a7984 */ /* 0x000ea80000000800 */
[----:B------:R-:W3:Y:S04]  /*0410*/  LDS R11, [R16+0xc0] ;  /* 0x0000c000100b7984 */ /* 0x000ee80000000800 */
[----:B------:R-:W-:Y:S04]  /*0420*/  LDS R8, [R16+0x180] ;  /* 0x0001800010087984 */ /* 0x000fe80000000800 */
[----:B------:R-:W-:Y:S01]  /*0430*/  LDS R29, [R16+0x340] ;  /* 0x00034000101d7984 */ /* 0x000fe20000000800 */
[----:B-1----:R-:W-:-:S03]  /*0440*/  FFMA R4, R4, R28, R27 ;  /* 0x0000001c04047223 */ /* 0x002fc6000000001b */
[----:B------:R-:W-:Y:S01]  /*0450*/  LDS R27, [R16+0x140] ;  /* 0x00014000101b7984 */ /* 0x000fe20000000800 */
[----:B0-----:R-:W-:-:S03]  /*0460*/  FFMA R5, R9, R5, R4 ;  /* 0x0000000509057223 */ /* 0x001fc60000000004 */
[----:B------:R-:W-:Y:S01]  /*0470*/  LDS R9, [R16+0x1c0] ;  /* 0x0001c00010097984 */ /* 0x000fe20000000800 */
[----:B--2---:R-:W-:-:S03]  /*0480*/  FFMA R6, R10, R6, R5 ;  /* 0x000000060a067223 */ /* 0x004fc60000000005 */
[----:B------:R-:W-:Y:S01]  /*0490*/  LDS R10, [R16+0x100] ;  /* 0x00010000100a7984 */ /* 0x000fe20000000800 */
[----:B---3--:R-:W-:-:S03]  /*04a0*/  FFMA R11, R11, R7, R6 ;  /* 0x000000070b0b7223 */ /* 0x008fc60000000006 */
[----:B------:R-:W0:Y:S02]  /*04b0*/  LDS.128 R4, [R2+0x10] ;  /* 0x0000100002047984 */ /* 0x000e240000000c00 */
[----:B0-----:R-:W-:Y:S02]  /*04c0*/  FFMA R4, R4, R10, R11 ;  /* 0x0000000a04047223 */ /* 0x001fe4000000000b */
[----:B------:R-:W-:Y:S02]  /*04d0*/  LDS R11, [R16+0x240] ;  /* 0x00024000100b7984 */ /* 0x000fe40000000800 */
[----:B------:R-:W-:Y:S02]  /*04e0*/  FFMA R5, R27, R5, R4 ;  /* 0x000000051b057223 */ /* 0x000fe40000000004 */
[----:B------:R-:W-:Y:S02]  /*04f0*/  LDS R10, [R16+0x300] ;  /* 0x00030000100a7984 */ /* 0x000fe40000000800 */
[----:B------:R-:W-:-:S02]  /*0500*/  FFMA R6, R8, R6, R5 ;  /* 0x0000000608067223 */ /* 0x000fc40000000005 */
[----:B------:R-:W-:Y:S02]  /*0510*/  LDS R8, [R16+0x200] ;  /* 0x0002000010087984 */ /* 0x000fe40000000800 */
[----:B------:R-:W-:Y:S02]  /*0520*/  FFMA R9, R9, R7, R6 ;  /* 0x0000000709097223 */ /* 0x000fe40000000006 */
[----:B------:R-:W0:Y:S02]  /*0530*/  LDS.128 R4, [R2+0x20] ;  /* 0x0000200002047984 */ /* 0x000e240000000c00 */
[----:B0-----:R-:W-:Y:S02]  /*0540*/  FFMA R4, R4, R8, R9 ;  /* 0x0000000804047223 */ /* 0x001fe40000000009 */
[----:B------:R-:W0:Y:S04]  /*0550*/  LDS R8, [R16+0x280] ;  /* 0x0002800010087984 */ /* 0x000e280000000800 */
[----:B------:R-:W1:Y:S01]  /*0560*/  LDS R9, [R16+0x2c0] ;  /* 0x0002c00010097984 */ /* 0x000e620000000800 */
[----:B------:R-:W-:-:S04]  /*0570*/  FFMA R5, R11, R5, R4 ;  /* 0x000000050b057223 */ /* 0x000fc80000000004 */
[----:B0-----:R-:W-:Y:S01]  /*0580*/  FFMA R6, R8, R6, R5 ;  /* 0x0000000608067223 */ /* 0x001fe20000000005 */
[----:B------:R-:W-:-:S04]  /*0590*/  IADD3 R8, PT, PT, R15, 0x10, RZ ;  /* 0x000000100f087810 */ /* 0x000fc80007ffe0ff */
[----:B------:R-:W-:Y:S01]  /*05a0*/  ISETP.GE.OR P0, PT, R8, UR7, P0 ;  /* 0x0000000708007c0c */ /* 0x000fe20008706670 */
[----:B-1----:R-:W-:Y:S02]  /*05b0*/  FFMA R11, R9, R7, R6 ;  /* 0x00000007090b7223 */ /* 0x002fe40000000006 */
[----:B------:R-:W0:Y:S10]  /*05c0*/  LDS.128 R4, [R2+0x30] ;  /* 0x0000300002047984 */ /* 0x000e340000000c00 */
[----:B------:R-:W1:Y:S02]  /*05d0*/  @!P0 LDC.64 R8, c[0x0][0x388] ;  /* 0x0000e200ff088b82 */ /* 0x000e640000000a00 */
[----:B-1----:R-:W-:Y:S01]  /*05e0*/  @!P0 IMAD.WIDE R26, R21, 0x4, R8 ;  /* 0x00000004151a8825 */ /* 0x002fe200078e0208 */
[----:B------:R-:W-:-:S06]  /*05f0*/  MOV R9, RZ ;  /* 0x000000ff00097202 */ /* 0x000fcc0000000f00 */
[----:B------:R-:W2:Y:S01]  /*0600*/  @!P0 LDG.E.CONSTANT R9, desc[UR8][R26.64] ;  /* 0x000000081a098981 */ /* 0x000ea2000c1e9900 */
[----:B0-----:R-:W-:-:S03]  /*0610*/  FFMA R10, R4, R10, R11 ;  /* 0x0000000a040a7223 */ /* 0x001fc6000000000b */
[----:B------:R-:W0:Y:S04]  /*0620*/  LDS R11, [R16+0x380] ;  /* 0x00038000100b7984 */ /* 0x000e280000000800 */
[----:B------:R-:W1:Y:S01]  /*0630*/  LDS R4, [R16+0x3c0] ;  /* 0x0003c00010047984 */ /* 0x000e620000000800 */
[----:B------:R-:W-:Y:S01]  /*0640*/  BAR.SYNC.DEFER_BLOCKING 0x0 ;  /* 0x0000000000007b1d */ /* 0x000fe20000010000 */
[----:B------:R-:W-:-:S05]  /*0650*/  FFMA R10, R29, R5, R10 ;  /* 0x000000051d0a7223 */ /* 0x000fca000000000a */
[----:B----4-:R-:W-:Y:S01]  /*0660*/  STS [R22], R23 ;  /* 0x0000001716007388 */ /* 0x010fe20000000800 */
[----:B0-----:R-:W-:-:S04]  /*0670*/  FFMA R29, R11, R6, R10 ;  /* 0x000000060b1d7223 */ /* 0x001fc8000000000a */
[----:B-1----:R-:W-:Y:S01]  /*0680*/  FFMA R7, R4, R7, R29 ;  /* 0x0000000704077223 */ /* 0x002fe2000000001d */
[----:B------:R-:W-:-:S04]  /*0690*/  UIADD3 UR4, UPT, UPT, UR4, 0x2, URZ ;  /* 0x0000000204047890 */ /* 0x000fc8000fffe0ff */
[----:B------:R-:W-:Y:S01]  /*06a0*/  UISETP.NE.AND UP0, UPT, UR4, URZ, UPT ;  /* 0x000000ff0400728c */ /* 0x000fe2000bf05270 */
[----:B------:R-:W-:Y:S02]  /*06b0*/  IADD3 R18, PT, PT, R18, 0x20, RZ ;  /* 0x0000002012127810 */ /* 0x000fe40007ffe0ff */
[----:B------:R-:W-:Y:S02]  /*06c0*/  IADD3 R15, PT, PT, R15, 0x20, RZ ;  /* 0x000000200f0f7810 */ /* 0x000fe40007ffe0ff */
[----:B------:R-:W-:Y:S02]  /*06d0*/  IADD3 R17, PT, PT, R17, 0x20, RZ ;  /* 0x0000002011117810 */ /* 0x000fe40007ffe0ff */
[C---:B------:R-:W-:Y:S02]  /*06e0*/  LEA R19, R12.reuse, R19, 0x5 ;  /* 0x000000130c137211 */ /* 0x040fe400078e28ff */
[----:B------:R-:W-:Y:S01]  /*06f0*/  LEA R21, R12, R21, 0x5 ;  /* 0x000000150c157211 */ /* 0x000fe200078e28ff */
[----:B--2---:R-:W-:Y:S01]  /*0700*/  STS [R20], R9 ;  /* 0x0000000914007388 */ /* 0x004fe20000000800 */
[----:B------:R-:W-:Y:S06]  /*0710*/  BAR.SYNC.DEFER_BLOCKING 0x0 ;  /* 0x0000000000007b1d */ /* 0x000fec0000010000 */
[----:B------:R-:W-:Y:S04]  /*0720*/  LDS R5, [R16] ;  /* 0x0000000010057984 */ /* 0x000fe80000000800 */
[----:B------:R-:W0:Y:S04]  /*0730*/  LDS.128 R8, [R2] ;  /* 0x0000000002087984 */ /* 0x000e280000000c00 */
[----:B------:R-:W1:Y:S04]  /*0740*/  LDS R6, [R16+0x40] ;  /* 0x0000400010067984 */ /* 0x000e680000000800 */
[----:B------:R-:W2:Y:S04]  /*0750*/  LDS R23, [R16+0x80] ;  /* 0x0000800010177984 */ /* 0x000ea80000000800 */
[----:B------:R-:W3:Y:S04]  /*0760*/  LDS R28, [R16+0xc0] ;  /* 0x0000c000101c7984 */ /* 0x000ee80000000800 */
[----:B------:R-:W-:Y:S04]  /*0770*/  LDS R29, [R16+0x140] ;  /* 0x00014000101d7984 */ /* 0x000fe80000000800 */
[----:B------:R-:W-:Y:S01]  /*0780*/  LDS R26, [R16+0x1c0] ;  /* 0x0001c000101a7984 */ /* 0x000fe20000000800 */
[----:B0-----:R-:W-:-:S04]  /*0790*/  FFMA R8, R8, R5, R7 ;  /* 0x0000000508087223 */ /* 0x001fc80000000007 */
[----:B-1----:R-:W-:Y:S02]  /*07a0*/  FFMA R6, R6, R9, R8 ;  /* 0x0000000906067223 */ /* 0x002fe40000000008 */
[----:B------:R-:W-:Y:S02]  /*07b0*/  LDS R9, [R16+0x100] ;  /* 0x0001000010097984 */ /* 0x000fe40000000800 */
[----:B--2---:R-:W-:Y:S02]  /*07c0*/  FFMA R27, R23, R10, R6 ;  /* 0x0000000a171b7223 */ /* 0x004fe40000000006 */
[----:B------:R-:W0:Y:S04]  /*07d0*/  LDS.128 R4, [R2+0x10] ;  /* 0x0000100002047984 */ /* 0x000e280000000c00 */
[----:B------:R-:W1:Y:S01]  /*07e0*/  LDS R23, [R16+0x180] ;  /* 0x0001800010177984 */ /* 0x000e620000000800 */
[----:B---3--:R-:W-:-:S04]  /*07f0*/  FFMA R11, R28, R11, R27 ;  /* 0x0000000b1c0b7223 */ /* 0x008fc8000000001b */
[----:B0-----:R-:W-:Y:S02]  /*0800*/  FFMA R4, R4, R9, R11 ;  /* 0x0000000904047223 */ /* 0x001fe4000000000b */
[----:B------:R-:W-:Y:S02]  /*0810*/  LDS.128 R8, [R2+0x20] ;  /* 0x0000200002087984 */ /* 0x000fe40000000c00 */
[----:B------:R-:W-:Y:S02]  /*0820*/  FFMA R4, R29, R5, R4 ;  /* 0x000000051d047223 */ /* 0x000fe40000000004 */
[----:B------:R-:W0:Y:S04]  /*0830*/  LDS R5, [R16+0x200] ;  /* 0x0002000010057984 */ /* 0x000e280000000800 */
[----:B------:R-:W2:Y:S01]  /*0840*/  LDS R29, [R16+0x240] ;  /* 0x00024000101d7984 */ /* 0x000ea20000000800 */
[----:B-1----:R-:W-:-:S03]  /*0850*/  FFMA R27, R23, R6, R4 ;  /* 0x00000006171b7223 */ /* 0x002fc60000000004 */
[----:B------:R-:W1:Y:S01]  /*0860*/  LDS R23, [R16+0x280] ;  /* 0x0002800010177984 */ /* 0x000e620000000800 */
[----:B------:R-:W-:-:S03]  /*0870*/  FFMA R7, R26, R7, R27 ;  /* 0x000000071a077223 */ /* 0x000fc6000000001b */
[----:B------:R-:W3:Y:S04]  /*0880*/  LDS R26, [R16+0x2c0] ;  /* 0x0002c000101a7984 */ /* 0x000ee80000000800 */
[----:B------:R-:W-:Y:S01]  /*0890*/  LDS R27, [R16+0x340] ;  /* 0x00034000101b7984 */ /* 0x000fe20000000800 */
[----:B0-----:R-:W-:-:S03]  /*08a0*/  FFMA R8, R8, R5, R7 ;  /* 0x0000000508087223 */ /* 0x001fc60000000007 */
[----:B------:R-:W-:Y:S01]  /*08b0*/  LDS.128 R4, [R2+0x30] ;  /* 0x0000300002047984 */ /* 0x000fe20000000c00 */
[----:B--2---:R-:W-:-:S03]  /*08c0*/  FFMA R8, R29, R9, R8 ;  /* 0x000000091d087223 */ /* 0x004fc60000000008 */
[----:B------:R-:W0:Y:S01]  /*08d0*/  LDS R9, [R16+0x300] ;  /* 0x0003000010097984 */ /* 0x000e220000000800 */
[----:B-1----:R-:W-:-:S03]  /*08e0*/  FFMA R23, R23, R10, R8 ;  /* 0x0000000a17177223 */ /* 0x002fc60000000008 */
[----:B------:R-:W1:Y:S01]  /*08f0*/  LDS R8, [R16+0x380] ;  /* 0x0003800010087984 */ /* 0x000e620000000800 */
[----:B---3--:R-:W-:-:S03]  /*0900*/  FFMA R11, R26, R11, R23 ;  /* 0x0000000b1a0b7223 */ /* 0x008fc60000000017 */
[----:B------:R-:W2:Y:S01]  /*0910*/  LDS R23, [R16+0x3c0] ;  /* 0x0003c00010177984 */ /* 0x000ea20000000800 */
[----:B0-----:R-:W-:-:S04]  /*0920*/  FFMA R4, R4, R9, R11 ;  /* 0x0000000904047223 */ /* 0x001fc8000000000b */
[----:B------:R-:W-:-:S04]  /*0930*/  FFMA R5, R27, R5, R4 ;  /* 0x000000051b057223 */ /* 0x000fc80000000004 */
[----:B-1----:R-:W-:-:S04]  /*0940*/  FFMA R6, R8, R6, R5 ;  /* 0x0000000608067223 */ /* 0x002fc80000000005 */
[----:B--2---:R-:W-:Y:S01]  /*0950*/  FFMA R27, R23, R7, R6 ;  /* 0x00000007171b7223 */ /* 0x004fe20000000006 */
[----:B------:R-:W-:Y:S06]  /*0960*/  BAR.SYNC.DEFER_BLOCKING 0x0 ;  /* 0x0000000000007b1d */ /* 0x000fec0000010000 */
[----:B------:R-:W-:Y:S05]  /*0970*/  BRA.U UP0, `(.L_x_2) ;  /* 0xfffffff9004c7547 */ /* 0x000fea000b83ffff */
[----:B------:R-:W-:-:S12]  /*0980*/  ULOP3.LUT UR4, UR6, 0x7fffffe0, URZ, 0xc0, !UPT ;  /* 0x7fffffe006047892 */ /* 0x000fd8000f8ec0ff */
.L_x_1:
[----:B------:R-:W-:-:S09]  /*0990*/  ULOP3.LUT UP0, URZ, UR6, 0x10, URZ, 0xc0, !UPT ;  /* 0x0000001006ff7892 */ /* 0x000fd2000f80c0ff */
[----:B------:R-:W-:Y:S05]  /*09a0*/  BRA.U !UP0, `(.L_x_0) ;  /* 0x0000000108e87547 */ /* 0x000fea000b800000 */
[----:B------:R-:W0:Y:S01]  /*09b0*/  LDCU UR5, c[0x0][0x3a0] ;  /* 0x00007400ff0577ac */ /* 0x000e220008000800 */
[----:B------:R-:W-:Y:S01]  /*09c0*/  IADD3 R7, PT, PT, R13, UR4, RZ ;  /* 0x000000040d077c10 */ /* 0x000fe2000fffe0ff */
[----:B------:R-:W-:Y:S01]  /*09d0*/  HFMA2 R15, -RZ, RZ, 0, 0 ;  /* 0x00000000ff0f7431 */ /* 0x000fe200000001ff */
[----:B------:R-:W-:Y:S01]  /*09e0*/  IADD3 R14, PT, PT, R14, UR4, RZ ;  /* 0x000000040e0e7c10 */ /* 0x000fe2000fffe0ff */
[----:B------:R-:W1:Y:S01]  /*09f0*/  LDCU UR6, c[0x0][0x3a4] ;  /* 0x00007480ff0677ac */ /* 0x000e620008000800 */
[----:B------:R-:W-:Y:S02]  /*0a00*/  ISETP.GE.AND P0, PT, R7, UR7, PT ;  /* 0x0000000707007c0c */ /* 0x000fe4000bf06270 */
[----:B------:R-:W-:Y:S02]  /*0a10*/  ISETP.GE.AND P1, PT, R14, UR7, PT ;  /* 0x000000070e007c0c */ /* 0x000fe4000bf26270 */
[----:B------:R-:W-:Y:S02]  /*0a20*/  MOV R21, RZ ;  /* 0x000000ff00157202 */ /* 0x000fe40000000f00 */
[----:B0-----:R-:W-:-:S02]  /*0a30*/  ISETP.GE.OR P0, PT, R0, UR5, P0 ;  /* 0x0000000500007c0c */ /* 0x001fc40008706670 */
[----:B-1----:R-:W-:-:S11]  /*0a40*/  ISETP.GE.OR P1, PT, R3, UR6, P1 ;  /* 0x0000000603007c0c */ /* 0x002fd60008f26670 */
[----:B------:R-:W0:Y:S01]  /*0a50*/  @!P0 LDC.64 R8, c[0x0][0x380] ;  /* 0x0000e000ff088b82 */ /* 0x000e220000000a00 */
[----:B------:R-:W-:Y:S02]  /*0a60*/  @!P0 IMAD R7, R0, UR7, R7 ;  /* 0x0000000700078c24 */ /* 0x000fe4000f8e0207 */
[----:B------:R-:W-:-:S05]  /*0a70*/  @!P1 IMAD R13, R14, UR6, R3 ;  /* 0x000000060e0d9c24 */ /* 0x000fca000f8e0203 */
[----:B------:R-:W1:Y:S01]  /*0a80*/  @!P1 LDC.64 R4, c[0x0][0x388] ;  /* 0x0000e200ff049b82 */ /* 0x000e620000000a00 */
[----:B0-----:R-:W-:-:S05]  /*0a90*/  @!P0 IMAD.WIDE R8, R7, 0x4, R8 ;  /* 0x0000000407088825 */ /* 0x001fca00078e0208 */
[----:B------:R-:W2:Y:S01]  /*0aa0*/  @!P0 LDG.E.CONSTANT R15, desc[UR8][R8.64] ;  /* 0x00000008080f8981 */ /* 0x000ea2000c1e9900 */
[----:B-1----:R-:W-:-:S05]  /*0ab0*/  @!P1 IMAD.WIDE R12, R13, 0x4, R4 ;  /* 0x000000040d0c9825 */ /* 0x002fca00078e0204 */
[----:B------:R-:W3:Y:S04]  /*0ac0*/  @!P1 LDG.E.CONSTANT R21, desc[UR8][R12.64] ;  /* 0x000000080c159981 */ /* 0x000ee8000c1e9900 */
[----:B--2---:R-:W-:Y:S04]  /*0ad0*/  STS [R22], R15 ;  /* 0x0000000f16007388 */ /* 0x004fe80000000800 */
[----:B---3--:R-:W-:Y:S01]  /*0ae0*/  STS [R20], R21 ;  /* 0x0000001514007388 */ /* 0x008fe20000000800 */
[----:B------:R-:W-:Y:S06]  /*0af0*/  BAR.SYNC.DEFER_BLOCKING 0x0 ;  /* 0x0000000000007b1d */ /* 0x000fec0000010000 */
[----:B------:R-:W-:Y:S04]  /*0b00*/  LDS R14, [R16] ;  /* 0x00000000100e7984 */ /* 0x000fe80000000800 */
[----:B------:R-:W0:Y:S04]  /*0b10*/  LDS.128 R4, [R2] ;  /* 0x0000000002047984 */ /* 0x000e280000000c00 */
[----:B------:R-:W1:Y:S04]  /*0b20*/  LDS R25, [R16+0x40] ;  /* 0x0000400010197984 */ /* 0x000e680000000800 */
[----:B------:R-:W2:Y:S04]  /*0b30*/  LDS R23, [R16+0x80] ;  /* 0x0000800010177984 */ /* 0x000ea80000000800 */
[----:B------:R-:W3:Y:S04]  /*0b40*/  LDS R24, [R16+0xc0] ;  /* 0x0000c00010187984 */ /* 0x000ee80000000800 */
[----:B------:R-:W-:Y:S04]  /*0b50*/  LDS R17, [R16+0x100] ;  /* 0x0001000010117984 */ /* 0x000fe80000000800 */
[----:B------:R-:W4:Y:S04]  /*0b60*/  LDS.128 R8, [R2+0x10] ;  /* 0x0000100002087984 */ /* 0x000f280000000c00 */
[----:B------:R-:W5:Y:S04]  /*0b70*/  LDS R18, [R16+0x140] ;  /* 0x0001400010127984 */ /* 0x000f680000000800 */
[----:B------:R-:W5:Y:S04]  /*0b80*/  LDS R19, [R16+0x180] ;  /* 0x0001800010137984 */ /* 0x000f680000000800 */
[----:B------:R-:W5:Y:S04]  /*0b90*/  LDS R20, [R16+0x1c0] ;  /* 0x0001c00010147984 */ /* 0x000f680000000800 */
[----:B------:R-:W-:Y:S01]  /*0ba0*/  LDS R21, [R16+0x200] ;  /* 0x0002000010157984 */ /* 0x000fe20000000800 */
[----:B0-----:R-:W-:-:S03]  /*0bb0*/  FFMA R22, R4, R14, R27 ;  /* 0x0000000e04167223 */ /* 0x001fc6000000001b */
[----:B------:R-:W0:Y:S04]  /*0bc0*/  LDS.128 R12, [R2+0x20] ;  /* 0x00002000020c7984 */ /* 0x000e280000000c00 */
[----:B------:R-:W0:Y:S01]  /*0bd0*/  LDS R4, [R16+0x240] ;  /* 0x0002400010047984 */ /* 0x000e220000000800 */
[----:B-1----:R-:W-:-:S03]  /*0be0*/  FFMA R22, R25, R5, R22 ;  /* 0x0000000519167223 */ /* 0x002fc60000000016 */
[----:B------:R-:W1:Y:S01]  /*0bf0*/  LDS R5, [R16+0x280] ;  /* 0x0002800010057984 */ /* 0x000e620000000800 */
[----:B--2---:R-:W-:-:S03]  /*0c00*/  FFMA R23, R23, R6, R22 ;  /* 0x0000000617177223 */ /* 0x004fc60000000016 */
[----:B------:R-:W2:Y:S01]  /*0c10*/  LDS R6, [R16+0x2c0] ;  /* 0x0002c00010067984 */ /* 0x000ea20000000800 */
[----:B---3--:R-:W-:-:S03]  /*0c20*/  FFMA R23, R24, R7, R23 ;  /* 0x0000000718177223 */ /* 0x008fc60000000017 */
[----:B------:R-:W-:Y:S04]  /*0c30*/  LDS R7, [R16+0x300] ;  /* 0x0003000010077984 */ /* 0x000fe80000000800 */
[----:B------:R-:W3:Y:S01]  /*0c40*/  LDS.128 R24, [R2+0x30] ;  /* 0x0000300002187984 */ /* 0x000ee20000000c00 */
[----:B----4-:R-:W-:-:S03]  /*0c50*/  FFMA R23, R8, R17, R23 ;  /* 0x0000001108177223 */ /* 0x010fc60000000017 */
[----:B------:R-:W4:Y:S04]  /*0c60*/  LDS R22, [R16+0x340] ;  /* 0x0003400010167984 */ /* 0x000f280000000800 */
[----:B------:R-:W4:Y:S01]  /*0c70*/  LDS R17, [R16+0x380] ;  /* 0x0003800010117984 */ /* 0x000f220000000800 */
[----:B-----5:R-:W-:-:S03]  /*0c80*/  FFMA R18, R18, R9, R23 ;  /* 0x0000000912127223 */ /* 0x020fc60000000017 */
[----:B------:R-:W5:Y:S01]  /*0c90*/  LDS R8, [R16+0x3c0] ;  /* 0x0003c00010087984 */ /* 0x000f620000000800 */
[----:B------:R-:W-:-:S04]  /*0ca0*/  FFMA R19, R19, R10, R18 ;  /* 0x0000000a13137223 */ /* 0x000fc80000000012 */
[----:B------:R-:W-:-:S04]  /*0cb0*/  FFMA R11, R20, R11, R19 ;  /* 0x0000000b140b7223 */ /* 0x000fc80000000013 */
[----:B0-----:R-:W-:-:S04]  /*0cc0*/  FFMA R11, R12, R21, R11 ;  /* 0x000000150c0b7223 */ /* 0x001fc8000000000b */
[----:B------:R-:W-:-:S04]  /*0cd0*/  FFMA R4, R4, R13, R11 ;  /* 0x0000000d04047223 */ /* 0x000fc8000000000b */
[----:B-1----:R-:W-:-:S04]  /*0ce0*/  FFMA R5, R5, R14, R4 ;  /* 0x0000000e05057223 */ /* 0x002fc80000000004 */
[----:B--2---:R-:W-:-:S04]  /*0cf0*/  FFMA R5, R6, R15, R5 ;  /* 0x0000000f06057223 */ /* 0x004fc80000000005 */
[----:B---3--:R-:W-:-:S04]  /*0d00*/  FFMA R5, R24, R7, R5 ;  /* 0x0000000718057223 */ /* 0x008fc80000000005 */
[----:B----4-:R-:W-:-:S04]  /*0d10*/  FFMA R22, R22, R25, R5 ;  /* 0x0000001916167223 */ /* 0x010fc80000000005 */
[----:B------:R-:W-:-:S04]  /*0d20*/  FFMA R17, R17, R26, R22 ;  /* 0x0000001a11117223 */ /* 0x000fc80000000016 */
[----:B-----5:R-:W-:Y:S01]  /*0d30*/  FFMA R27, R8, R27, R17 ;  /* 0x0000001b081b7223 */ /* 0x020fe20000000011 */
[----:B------:R-:W-:Y:S06]  /*0d40*/  BAR.SYNC.DEFER_BLOCKING 0x0 ;  /* 0x0000000000007b1d */ /* 0x000fec0000010000 */
.L_x_0:
[----:B------:R-:W0:Y:S02]  /*0d50*/  LDCU.64 UR6, c[0x0][0x3a0] ;  /* 0x00007400ff0677ac */ /* 0x000e240008000a00 */
[----:B0-----:R-:W-:-:S04]  /*0d60*/  ISETP.GE.AND P0, PT, R3, UR7, PT ;  /* 0x0000000703007c0c */ /* 0x001fc8000bf06270 */
[----:B------:R-:W-:-:S13]  /*0d70*/  ISETP.GE.OR P0, PT, R0, UR6, P0 ;  /* 0x0000000600007c0c */ /* 0x000fda0008706670 */
[----:B------:R-:W-:Y:S05]  /*0d80*/  @P0 EXIT ;  /* 0x000000000000094d */ /* 0x000fea0003800000 */
[----:B------:R-:W0:Y:S01]  /*0d90*/  LDC.64 R4, c[0x0][0x390] ;  /* 0x0000e400ff047b82 */ /* 0x000e220000000a00 */
[----:B------:R-:W-:Y:S01]  /*0da0*/  IMAD R7, R0, UR7, R3 ;  /* 0x0000000700077c24 */ /* 0x000fe2000f8e0203 */
[----:B------:R-:W1:Y:S01]  /*0db0*/  LDCU UR4, c[0x0][0x3b0] ;  /* 0x00007600ff0477ac */ /* 0x000e620008000800 */
[----:B------:R-:W2:Y:S02]  /*0dc0*/  LDCU UR5, c[0x0][0x3ac] ;  /* 0x00007580ff0577ac */ /* 0x000ea40008000800 */
[----:B0-----:R-:W-:-:S03]  /*0dd0*/  IMAD.WIDE R2, R7, 0x4, R4 ;  /* 0x0000000407027825 */ /* 0x001fc600078e0204 */
[----:B------:R-:W0:Y:S03]  /*0de0*/  LDC.64 R4, c[0x0][0x398] ;  /* 0x0000e600ff047b82 */ /* 0x000e260000000a00 */
[----:B------:R-:W1:Y:S01]  /*0df0*/  LDG.E.CONSTANT R2, desc[UR8][R2.64] ;  /* 0x0000000802027981 */ /* 0x000e62000c1e9900 */
[----:B0-----:R-:W-:-:S04]  /*0e00*/  IMAD.WIDE R4, R7, 0x4, R4 ;  /* 0x0000000407047825 */ /* 0x001fc800078e0204 */
[----:B-1----:R-:W-:-:S04]  /*0e10*/  FMUL R0, R2, UR4 ;  /* 0x0000000402007c20 */ /* 0x002fc80008400000 */
[----:B--2---:R-:W-:-:S05]  /*0e20*/  FFMA R27, R27, UR5, R0 ;  /* 0x000000051b1b7c23 */ /* 0x004fca0008000000 */
[----:B------:R-:W-:Y:S01]  /*0e30*/  STG.E desc[UR8][R4.64], R27 ;  /* 0x0000001b04007986 */ /* 0x000fe2000c101908 */
[----:B------:R-:W-:Y:S05]  /*0e40*/  EXIT ;  /* 0x000000000000794d */ /* 0x000fea0003800000 */
.L_x_3:
[----:B------:R-:W-:-:S00]  /*0e50*/  BRA `(.L_x_3) ;  /* 0xfffffffc00fc7947 */ /* 0x000fc0000383ffff */
[----:B------:R-:W-:-:S00]  /*0e60*/  NOP ;  /* 0x0000000000007918 */ /* 0x000fc00000000000 */
        /* <DEDUP_REMOVED lines=9> */
.L_x_12:


//--------------------- .text._Z10gemm_tiledILi32EEvPKfS1_S1_Pfiiiff --------------------------
	.section	.text._Z10gemm_tiledILi32EEvPKfS1_S1_Pfiiiff,"ax",@progbits
	.align	128
        .global         _Z10gemm_tiledILi32EEvPKfS1_S1_Pfiiiff
        .type           _Z10gemm_tiledILi32EEvPKfS1_S1_Pfiiiff,@function
        .size           _Z10gemm_tiledILi32EEvPKfS1_S1_Pfiiiff,(.L_x_13 - _Z10gemm_tiledILi32EEvPKfS1_S1_Pfiiiff)
        .other          _Z10gemm_tiledILi32EEvPKfS1_S1_Pfiiiff,@"STO_CUDA_ENTRY STV_DEFAULT"
_Z10gemm_tiledILi32EEvPKfS1_S1_Pfiiiff:
.text._Z10gemm_tiledILi32EEvPKfS1_S1_Pfiiiff:
        /* <DEDUP_REMOVED lines=13> */
[----:B------:R-:W1:Y:S01]  /*00d0*/  LDCU UR11, c[0x0][0x3a4] ;  /* 0x00007480ff0b77ac */ /* 0x000e620008000800 */
[----:B------:R-:W-:Y:S01]  /*00e0*/  MOV R23, RZ ;  /* 0x000000ff00177202 */ /* 0x000fe20000000f00 */
[----:B------:R-:W-:Y:S01]  /*00f0*/  IMAD R6, R18, UR10, R16 ;  /* 0x0000000a12067c24 */ /* 0x000fe2000f8e0210 */
[----:B------:R-:W-:Y:S01]  /*0100*/  UMOV UR5, 0x400 ;  /* 0x0000040000057882 */ /* 0x000fe20000000000 */
[----:B------:R-:W-:-:S03]  /*0110*/  UIADD3 UR4, UPT, UPT, UR10, 0x1f, URZ ;  /* 0x0000001f0a047890 */ /* 0x000fc6000fffe0ff */
[----:B------:R-:W2:Y:S01]  /*0120*/  LDC R0, c[0x0][0x3a4] ;  /* 0x0000e900ff007b82 */ /* 0x000ea20000000800 */
[----:B------:R-:W-:Y:S02]  /*0130*/  UIADD3 UR6, UPT, UPT, UR5, 0x1000, URZ ;  /* 0x0000100005067890 */ /* 0x000fe4000fffe0ff */
[----:B------:R-:W-:Y:S01]  /*0140*/  USHF.R.U32.HI UR4, URZ, 0x5, UR4 ;  /* 0x00000005ff047899 */ /* 0x000fe20008011604 */
[----:B------:R-:W3:Y:S04]  /*0150*/  LDCU UR13, c[0x0][0x3a8] ;  /* 0x00007500ff0d77ac */ /* 0x000ee80008000800 */
[----:B------:R-:W4:Y:S01]  /*0160*/  LDC.64 R20, c[0x0][0x380] ;  /* 0x0000e000ff147b82 */ /* 0x000f220000000a00 */
[----:B------:R-:W2:Y:S01]  /*0170*/  LDCU UR12, c[0x0][0x3a0] ;  /* 0x00007400ff0c77ac */ /* 0x000ea20008000800 */
[----:B-1----:R-:W-:Y:S01]  /*0180*/  IMAD R7, R17, UR11, R16 ;  /* 0x0000000b11077c24 */ /* 0x002fe2000f8e0210 */
[----:B------:R-:W-:-:S02]  /*0190*/  UIADD3 UR4, UPT, UPT, -UR4, URZ, URZ ;  /* 0x000000ff04047290 */ /* 0x000fc4000fffe1ff */
[----:B0-----:R-:W-:Y:S02]  /*01a0*/  ULEA UR5, UR7, UR5, 0x18 ;  /* 0x0000000507057291 */ /* 0x001fe4000f8ec0ff */
[----:B------:R-:W-:Y:S01]  /*01b0*/  LEA R7, R2, R7, 0x5 ;  /* 0x0000000702077211 */ /* 0x000fe200078e28ff */
[----:B------:R-:W-:-:S03]  /*01c0*/  ULEA UR6, UR7, UR6, 0x18 ;  /* 0x0000000607067291 */ /* 0x000fc6000f8ec0ff */
[----:B------:R-:W-:-:S03]  /*01d0*/  LEA R5, R17, UR5, 0x7 ;  /* 0x0000000511057c11 */ /* 0x000fc6000f8e38ff */
[C---:B------:R-:W-:Y:S02]  /*01e0*/  LEA R3, R16.reuse, UR6, 0x2 ;  /* 0x0000000610037c11 */ /* 0x040fe4000f8e10ff */
[----:B------:R-:W-:Y:S02]  /*01f0*/  LEA R4, R16, R5, 0x2 ;  /* 0x0000000510047211 */ /* 0x000fe400078e10ff */
[----:B---3--:R-:W-:-:S07]  /*0200*/  LEA R2, R17, R3, 0x7 ;  /* 0x0000000311027211 */ /* 0x008fce00078e38ff */
.L_x_5:
[----:B------:R-:W-:Y:S01]  /*0210*/  ISETP.GE.AND P0, PT, R17, UR13, PT ;  /* 0x0000000d11007c0c */ /* 0x000fe2000bf06270 */
[----:B------:R-:W-:Y:S01]  /*0220*/  HFMA2 R29, -RZ, RZ, 0, 0 ;  /* 0x00000000ff1d7431 */ /* 0x000fe200000001ff */
[----:B------:R-:W-:Y:S01]  /*0230*/  ISETP.GE.AND P1, PT, R16, UR13, PT ;  /* 0x0000000d10007c0c */ /* 0x000fe2000bf26270 */
[----:B----4-:R-:W-:Y:S01]  /*0240*/  IMAD.WIDE R8, R6, 0x4, R20 ;  /* 0x0000000406087825 */ /* 0x010fe200078e0214 */
[----:B--2---:R-:W-:Y:S02]  /*0250*/  ISETP.GE.OR P0, PT, R19, R0, P0 ;  /* 0x000000001300720c */ /* 0x004fe40000706670 */
[----:B------:R-:W-:Y:S02]  /*0260*/  ISETP.GE.OR P1, PT, R18, UR12, P1 ;  /* 0x0000000c12007c0c */ /* 0x000fe40008f26670 */
[----:B------:R-:W-:-:S09]  /*0270*/  MOV R27, RZ ;  /* 0x000000ff001b7202 */ /* 0x000fd20000000f00 */
[----:B------:R-:W0:Y:S02]  /*0280*/  @!P0 LDC.64 R10, c[0x0][0x388] ;  /* 0x0000e200ff0a8b82 */ /* 0x000e240000000a00 */
[----:B------:R-:W2:Y:S01]  /*0290*/  @!P1 LDG.E.CONSTANT R27, desc[UR8][R8.64] ;  /* 0x00000008081b9981 */ /* 0x000ea2000c1e9900 */
[----:B0-----:R-:W-:-:S05]  /*02a0*/  @!P0 IMAD.WIDE R10, R7, 0x4, R10 ;  /* 0x00000004070a8825 */ /* 0x001fca00078e020a */
        /* <DEDUP_REMOVED lines=9> */
[----:B------:R-:W-:Y:S01]  /*0340*/  LDS.128 R8, [R5+0x10] ;  /* 0x0000100005087984 */ /* 0x000fe20000000c00 */
[----:B0-----:R-:W-:-:S03]  /*0350*/  FFMA R12, R12, R22, R23 ;  /* 0x000000160c0c7223 */ /* 0x001fc60000000017 */
[----:B------:R-:W0:Y:S01]  /*0360*/  LDS R23, [R3+0x200] ;  /* 0x0002000003177984 */ /* 0x000e220000000800 */
[----:B-1----:R-:W-:-:S03]  /*0370*/  FFMA R12, R26, R13, R12 ;  /* 0x0000000d1a0c7223 */ /* 0x002fc6000000000c */
[----:B------:R-:W1:Y:S01]  /*0380*/  LDS R22, [R3+0x280] ;  /* 0x0002800003167984 */ /* 0x000e620000000800 */
[----:B--2---:R-:W-:-:S03]  /*0390*/  FFMA R13, R25, R14, R12 ;  /* 0x0000000e190d7223 */ /* 0x004fc6000000000c */
[----:B------:R-:W2:Y:S01]  /*03a0*/  LDS R25, [R3+0x300] ;  /* 0x0003000003197984 */ /* 0x000ea20000000800 */
[----:B---3--:R-:W-:-:S03]  /*03b0*/  FFMA R13, R24, R15, R13 ;  /* 0x0000000f180d7223 */ /* 0x008fc6000000000d */
[----:B------:R-:W3:Y:S04]  /*03c0*/  LDS R24, [R3+0x380] ;  /* 0x0003800003187984 */ /* 0x000ee80000000800 */
[----:B------:R-:W-:Y:S01]  /*03d0*/  LDS R26, [R3+0xb80] ;  /* 0x000b8000031a7984 */ /* 0x000fe20000000800 */
[----:B0-----:R-:W-:-:S03]  /*03e0*/  FFMA R27, R8, R23, R13 ;  /* 0x00000017081b7223 */ /* 0x001fc6000000000d */
[----:B------:R-:W-:Y:S04]  /*03f0*/  LDS R23, [R3+0x400] ;  /* 0x0004000003177984 */ /* 0x000fe80000000800 */
[----:B------:R-:W0:Y:S01]  /*0400*/  LDS.128 R12, [R5+0x20] ;  /* 0x00002000050c7984 */ /* 0x000e220000000c00 */
[----:B-1----:R-:W-:-:S03]  /*0410*/  FFMA R8, R22, R9, R27 ;  /* 0x0000000916087223 */ /* 0x002fc6000000001b */
[----:B------:R-:W1:Y:S01]  /*0420*/  LDS R22, [R3+0x480] ;  /* 0x0004800003167984 */ /* 0x000e620000000800 */
[----:B--2---:R-:W-:-:S03]  /*0430*/  FFMA R9, R25, R10, R8 ;  /* 0x0000000a19097223 */ /* 0x004fc60000000008 */
[----:B------:R-:W2:Y:S01]  /*0440*/  LDS R25, [R3+0x500] ;  /* 0x0005000003197984 */ /* 0x000ea20000000800 */
[----:B---3--:R-:W-:-:S03]  /*0450*/  FFMA R9, R24, R11, R9 ;  /* 0x0000000b18097223 */ /* 0x008fc60000000009 */
[----:B------:R-:W3:Y:S01]  /*0460*/  LDS R24, [R3+0x580] ;  /* 0x0005800003187984 */ /* 0x000ee20000000800 */
        /* <DEDUP_REMOVED lines=26> */
[----:B------:R-:W-:Y:S04]  /*0610*/  LDS R27, [R3+0xc00] ;  /* 0x000c0000031b7984 */ /* 0x000fe80000000800 */
[----:B------:R-:W-:Y:S01]  /*0620*/  LDS R24, [R3+0xc80] ;  /* 0x000c800003187984 */ /* 0x000fe20000000800 */
[----:B0-----:R-:W-:-:S03]  /*0630*/  FFMA R23, R8, R23, R13 ;  /* 0x0000001708177223 */ /* 0x001fc6000000000d */
[----:B------:R-:W0:Y:S01]  /*0640*/  LDS.128 R12, [R5+0x60] ;  /* 0x00006000050c7984 */ /* 0x000e220000000c00 */
[----:B-1----:R-:W-:-:S03]  /*0650*/  FFMA R22, R22, R9, R23 ;  /* 0x0000000916167223 */ /* 0x002fc60000000017 */
[----:B------:R-:W1:Y:S01]  /*0660*/  LDS R23, [R3+0xd00] ;  /* 0x000d000003177984 */ /* 0x000e620000000800 */
[----:B--2---:R-:W-:-:S03]  /*0670*/  FFMA R25, R25, R10, R22 ;  /* 0x0000000a19197223 */ /* 0x004fc60000000016 */
[----:B------:R-:W2:Y:S01]  /*0680*/  LDS R22, [R3+0xd80] ;  /* 0x000d800003167984 */ /* 0x000ea20000000800 */
[----:B------:R-:W-:-:S03]  /*0690*/  FFMA R11, R26, R11, R25 ;  /* 0x0000000b1a0b7223 */ /* 0x000fc60000000019 */
[----:B------:R-:W-:Y:S01]  /*06a0*/  LDS R25, [R3+0xe00] ;  /* 0x000e000003197984 */ /* 0x000fe20000000800 */
[----:B0-----:R-:W-:-:S03]  /*06b0*/  FFMA R27, R12, R27, R11 ;  /* 0x0000001b0c1b7223 */ /* 0x001fc6000000000b */
[----:B------:R-:W0:Y:S01]  /*06c0*/  LDS.128 R8, [R5+0x70] ;  /* 0x0000700005087984 */ /* 0x000e220000000c00 */
[----:B------:R-:W-:-:S03]  /*06d0*/  FFMA R24, R24, R13, R27 ;  /* 0x0000000d18187223 */ /* 0x000fc6000000001b */
[----:B------:R-:W3:Y:S04]  /*06e0*/  LDS R27, [R3+0xe80] ;  /* 0x000e8000031b7984 */ /* 0x000ee80000000800 */
[----:B------:R-:W4:Y:S04]  /*06f0*/  LDS R13, [R3+0xf00] ;  /* 0x000f0000030d7984 */ /* 0x000f280000000800 */
[----:B------:R-:W5:Y:S01]  /*0700*/  LDS R12, [R3+0xf80] ;  /* 0x000f8000030c7984 */ /* 0x000f620000000800 */
[----:B-1----:R-:W-:Y:S01]  /*0710*/  FFMA R23, R23, R14, R24 ;  /* 0x0000000e17177223 */ /* 0x002fe20000000018 */
[----:B------:R-:W-:-:S03]  /*0720*/  UIADD3 UR4, UPT, UPT, UR4, 0x1, URZ ;  /* 0x0000000104047890 */ /* 0x000fc6000fffe0ff */
[----:B--2---:R-:W-:Y:S01]  /*0730*/  FFMA R15, R22, R15, R23 ;  /* 0x0000000f160f7223 */ /* 0x004fe20000000017 */
[----:B------:R-:W-:Y:S01]  /*0740*/  UISETP.NE.AND UP0, UPT, UR4, URZ, UPT ;  /* 0x000000ff0400728c */ /* 0x000fe2000bf05270 */
[----:B------:R-:W-:Y:S02]  /*0750*/  IADD3 R17, PT, PT, R17, 0x20, RZ ;  /* 0x0000002011117810 */ /* 0x000fe40007ffe0ff */
[----:B------:R-:W-:Y:S02]  /*0760*/  IADD3 R6, PT, PT, R6, 0x20, RZ ;  /* 0x0000002006067810 */ /* 0x000fe40007ffe0ff */
[----:B------:R-:W-:Y:S02]  /*0770*/  IADD3 R16, PT, PT, R16, 0x20, RZ ;  /* 0x0000002010107810 */ /* 0x000fe40007ffe0ff */
[----:B------:R-:W-:Y:S01]  /*0780*/  LEA R7, R0, R7, 0x5 ;  /* 0x0000000700077211 */ /* 0x000fe200078e28ff */
[----:B0-----:R-:W-:-:S04]  /*0790*/  FFMA R8, R8, R25, R15 ;  /* 0x0000001908087223 */ /* 0x001fc8000000000f */
[----:B---3--:R-:W-:-:S04]  /*07a0*/  FFMA R8, R27, R9, R8 ;  /* 0x000000091b087223 */ /* 0x008fc80000000008 */
[----:B----4-:R-:W-:-:S04]  /*07b0*/  FFMA R13, R13, R10, R8 ;  /* 0x0000000a0d0d7223 */ /* 0x010fc80000000008 */
[----:B-----5:R-:W-:Y:S01]  /*07c0*/  FFMA R23, R12, R11, R13 ;  /* 0x0000000b0c177223 */ /* 0x020fe2000000000d */
[----:B------:R-:W-:Y:S06]  /*07d0*/  BAR.SYNC.DEFER_BLOCKING 0x0 ;  /* 0x0000000000007b1d */ /* 0x000fec0000010000 */
[----:B------:R-:W-:Y:S05]  /*07e0*/  BRA.U UP0, `(.L_x_5) ;  /* 0xfffffff900887547 */ /* 0x000fea000b83ffff */
.L_x_4:
[----:B------:R-:W0:Y:S02]  /*07f0*/  LDCU.64 UR6, c[0x0][0x3a0] ;  /* 0x00007400ff0677ac */ /* 0x000e240008000a00 */
[----:B0-----:R-:W-:-:S04]  /*0800*/  ISETP.GE.AND P0, PT, R19, UR7, PT ;  /* 0x0000000713007c0c */ /* 0x001fc8000bf06270 */
[----:B------:R-:W-:-:S13]  /*0810*/  ISETP.GE.OR P0, PT, R18, UR6, P0 ;  /* 0x0000000612007c0c */ /* 0x000fda0008706670 */
[----:B------:R-:W-:Y:S05]  /*0820*/  @P0 EXIT ;  /* 0x000000000000094d */ /* 0x000fea0003800000 */
[----:B------:R-:W0:Y:S01]  /*0830*/  LDC.64 R2, c[0x0][0x390] ;  /* 0x0000e400ff027b82 */ /* 0x000e220000000a00 */
[----:B------:R-:W-:Y:S01]  /*0840*/  IMAD R19, R18, UR7, R19 ;  /* 0x0000000712137c24 */ /* 0x000fe2000f8e0213 */
[----:B------:R-:W1:Y:S01]  /*0850*/  LDCU UR4, c[0x0][0x3b0] ;  /* 0x00007600ff0477ac */ /* 0x000e620008000800 */
[----:B------:R-:W2:Y:S05]  /*0860*/  LDCU UR5, c[0x0][0x3ac] ;  /* 0x00007580ff0577ac */ /* 0x000eaa0008000800 */
[----:B------:R-:W3:Y:S01]  /*0870*/  LDC.64 R4, c[0x0][0x398] ;  /* 0x0000e600ff047b82 */ /* 0x000ee20000000a00 */
[----:B0-----:R-:W-:-:S06]  /*0880*/  IMAD.WIDE R2, R19, 0x4, R2 ;  /* 0x0000000413027825 */ /* 0x001fcc00078e0202 */
[----:B------:R-:W1:Y:S01]  /*0890*/  LDG.E.CONSTANT R2, desc[UR8][R2.64] ;  /* 0x0000000802027981 */ /* 0x000e62000c1e9900 */
[----:B---3--:R-:W-:-:S04]  /*08a0*/  IMAD.WIDE R4, R19, 0x4, R4 ;  /* 0x0000000413047825 */ /* 0x008fc800078e0204 */
[----:B-1----:R-:W-:-:S04]  /*08b0*/  FMUL R0, R2, UR4 ;  /* 0x0000000402007c20 */ /* 0x002fc80008400000 */
[----:B--2---:R-:W-:-:S05]  /*08c0*/  FFMA R23, R23, UR5, R0 ;  /* 0x0000000517177c23 */ /* 0x004fca0008000000 */
[----:B------:R-:W-:Y:S01]  /*08d0*/  STG.E desc[UR8][R4.64], R23 ;  /* 0x0000001704007986 */ /* 0x000fe2000c101908 */
[----:B------:R-:W-:Y:S05]  /*08e0*/  EXIT ;  /* 0x000000000000794d */ /* 0x000fea0003800000 */
.L_x_6:
        /* <DEDUP_REMOVED lines=9> */
.L_x_13:


//--------------------- .text._Z10gemm_naivePKfS0_S0_Pfiiiff --------------------------
	.section	.text._Z10gemm_naivePKfS0_S0_Pfiiiff,"ax",@progbits
	.align	128
        .global         _Z10gemm_naivePKfS0_S0_Pfiiiff
        .type           _Z10gemm_naivePKfS0_S0_Pfiiiff,@function
        .size           _Z10gemm_naivePKfS0_S0_Pfiiiff,(.L_x_14 - _Z10gemm_naivePKfS0_S0_Pfiiiff)
        .other          _Z10gemm_naivePKfS0_S0_Pfiiiff,@"STO_CUDA_ENTRY STV_DEFAULT"
_Z10gemm_naivePKfS0_S0_Pfiiiff:
.text._Z10gemm_naivePKfS0_S0_Pfiiiff:
[----:B------:R-:W-:Y:S01]  /*0000*/  LDC R1, c[0x0][0x37c] ;  /* 0x0000df00ff017b82 */ /* 0x000fe20000000800 */
[----:B------:R-:W0:Y:S07]  /*0010*/  S2R R7, SR_TID.X ;  /* 0x0000000000077919 */ /* 0x000e2e0000002100 */
[----:B------:R-:W1:Y:S01]  /*0020*/  LDC R0, c[0x0][0x364] ;  /* 0x0000d900ff007b82 */ /* 0x000e620000000800 */
[----:B------:R-:W1:Y:S07]  /*0030*/  S2R R5, SR_TID.Y ;  /* 0x0000000000057919 */ /* 0x000e6e0000002200 */
[----:B------:R-:W0:Y:S08]  /*0040*/  S2UR UR5, SR_CTAID.X ;  /* 0x00000000000579c3 */ /* 0x000e300000002500 */
[----:B------:R-:W0:Y:S08]  /*0050*/  LDC R14, c[0x0][0x360] ;  /* 0x0000d800ff0e7b82 */ /* 0x000e300000000800 */
[----:B------:R-:W1:Y:S08]  /*0060*/  S2UR UR4, SR_CTAID.Y ;  /* 0x00000000000479c3 */ /* 0x000e700000002600 */
[----:B------:R-:W2:Y:S01]  /*0070*/  LDC.64 R2, c[0x0][0x3a0] ;  /* 0x0000e800ff027b82 */ /* 0x000ea20000000a00 */
[----:B0-----:R-:W-:-:S02]  /*0080*/  IMAD R14, R14, UR5, R7 ;  /* 0x000000050e0e7c24 */ /* 0x001fc4000f8e0207 */
[----:B-1----:R-:W-:-:S03]  /*0090*/  IMAD R0, R0, UR4, R5 ;  /* 0x0000000400007c24 */ /* 0x002fc6000f8e0205 */
[----:B--2---:R-:W-:-:S04]  /*00a0*/  ISETP.GE.AND P0, PT, R14, R3, PT ;  /* 0x000000030e00720c */ /* 0x004fc80003f06270 */
[----:B------:R-:W-:-:S13]  /*00b0*/  ISETP.GE.OR P0, PT, R0, R2, P0 ;  /* 0x000000020000720c */ /* 0x000fda0000706670 */
[----:B------:R-:W-:Y:S05]  /*00c0*/  @P0 EXIT ;  /* 0x000000000000094d */ /* 0x000fea0003800000 */
[----:B------:R-:W0:Y:S01]  /*00d0*/  LDC R15, c[0x0][0x3a8] ;  /* 0x0000ea00ff0f7b82 */ /* 0x000e220000000800 */
[----:B------:R-:W1:Y:S01]  /*00e0*/  LDCU.64 UR4, c[0x0][0x358] ;  /* 0x00006b00ff0477ac */ /* 0x000e620008000a00 */
[----:B------:R-:W-:Y:S01]  /*00f0*/  HFMA2 R24, -RZ, RZ, 0, 0 ;  /* 0x00000000ff187431 */ /* 0x000fe200000001ff */
[----:B0-----:R-:W-:-:S13]  /*0100*/  ISETP.GE.AND P0, PT, R15, 0x1, PT ;  /* 0x000000010f00780c */ /* 0x001fda0003f06270 */
[----:B-1----:R-:W-:Y:S05]  /*0110*/  @!P0 BRA `(.L_x_7) ;  /* 0x0000000400d48947 */ /* 0x002fea0003800000 */
[C---:B------:R-:W-:Y:S01]  /*0120*/  ISETP.GE.U32.AND P1, PT, R15.reuse, 0x8, PT ;  /* 0x000000080f00780c */ /* 0x040fe20003f26070 */
[----:B------:R-:W-:Y:S01]  /*0130*/  IMAD R18, R0, R15, RZ ;  /* 0x0000000f00127224 */ /* 0x000fe200078e02ff */
[----:B------:R-:W-:Y:S02]  /*0140*/  LOP3.LUT R27, R15, 0x7, RZ, 0xc0, !PT ;  /* 0x000000070f1b7812 */ /* 0x000fe400078ec0ff */
[----:B------:R-:W-:Y:S02]  /*0150*/  MOV R24, RZ ;  /* 0x000000ff00187202 */ /* 0x000fe40000000f00 */
[----:B------:R-:W-:Y:S02]  /*0160*/  ISETP.NE.AND P0, PT, R27, RZ, PT ;  /* 0x000000ff1b00720c */ /* 0x000fe40003f05270 */
[----:B------:R-:W-:Y:S02]  /*0170*/  MOV R19, RZ ;  /* 0x000000ff00137202 */ /* 0x000fe40000000f00 */
[----:B------:R-:W-:-:S03]  /*0180*/  SHF.R.S32.HI R21, RZ, 0x1f, R18 ;  /* 0x0000001fff157819 */ /* 0x000fc60000011412 */
[----:B------:R-:W-:Y:S06]  /*0190*/  @!P1 BRA `(.L_x_8) ;  /* 0x0000000000c49947 */ /* 0x000fec0003800000 */
[----:B------:R-:W0:Y:S01]  /*01a0*/  LDCU.64 UR6, c[0x0][0x380] ;  /* 0x00007000ff0677ac */ /* 0x000e220008000a00 */
[----:B------:R-:W-:Y:S02]  /*01b0*/  LOP3.LUT R19, R15, 0x7ffffff8, RZ, 0xc0, !PT ;  /* 0x7ffffff80f137812 */ /* 0x000fe400078ec0ff */
[----:B------:R-:W-:Y:S02]  /*01c0*/  MOV R24, RZ ;  /* 0x000000ff00187202 */ /* 0x000fe40000000f00 */
[----:B------:R-:W-:Y:S02]  /*01d0*/  MOV R2, R14 ;  /* 0x0000000e00027202 */ /* 0x000fe40000000f00 */
[----:B------:R-:W-:Y:S02]  /*01e0*/  IADD3 R20, PT, PT, -R19, RZ, RZ ;  /* 0x000000ff13147210 */ /* 0x000fe40007ffe1ff */
[----:B0-----:R-:W-:-:S04]  /*01f0*/  LEA R6, P1, R18, UR6, 0x2 ;  /* 0x0000000612067c11 */ /* 0x001fc8000f8210ff */
[----:B------:R-:W-:Y:S02]  /*0200*/  IADD3 R6, P2, PT, R6, 0x10, RZ ;  /* 0x0000001006067810 */ /* 0x000fe40007f5e0ff */
[----:B------:R-:W-:-:S04]  /*0210*/  LEA.HI.X R5, R18, UR7, R21, 0x2, P1 ;  /* 0x0000000712057c11 */ /* 0x000fc800088f1415 */
[----:B------:R-:W-:-:S07]  /*0220*/  IADD3.X R5, PT, PT, RZ, R5, RZ, P2, !PT ;  /* 0x00000005ff057210 */ /* 0x000fce00017fe4ff */
.L_x_9:
[----:B------:R-:W0:Y:S01]  /*0230*/  LDC.64 R22, c[0x0][0x388] ;  /* 0x0000e200ff167b82 */ /* 0x000e220000000a00 */
[----:B------:R-:W-:-:S05]  /*0240*/  MOV R4, R6 ;  /* 0x0000000600047202 */ /* 0x000fca0000000f00 */
[----:B------:R-:W2:Y:S04]  /*0250*/  LDG.E.CONSTANT R25, desc[UR4][R4.64+-0x10] ;  /* 0xfffff00404197981 */ /* 0x000ea8000c1e9900 */
[----:B------:R-:W3:Y:S01]  /*0260*/  LDG.E.CONSTANT R26, desc[UR4][R4.64+-0xc] ;  /* 0xfffff404041a7981 */ /* 0x000ee2000c1e9900 */
[----:B0-----:R-:W-:-:S05]  /*0270*/  IMAD.WIDE R22, R2, 0x4, R22 ;  /* 0x0000000402167825 */ /* 0x001fca00078e0216 */
[----:B------:R-:W2:Y:S01]  /*0280*/  LDG.E.CONSTANT R28, desc[UR4][R22.64] ;  /* 0x00000004161c7981 */ /* 0x000ea2000c1e9900 */
[----:B------:R-:W-:-:S05]  /*0290*/  IMAD.WIDE R16, R3, 0x4, R22 ;  /* 0x0000000403107825 */ /* 0x000fca00078e0216 */
[----:B------:R0:W3:Y:S01]  /*02a0*/  LDG.E.CONSTANT R29, desc[UR4][R16.64] ;  /* 0x00000004101d7981 */ /* 0x0000e2000c1e9900 */
[----:B------:R-:W-:-:S03]  /*02b0*/  IMAD.WIDE R8, R3, 0x4, R16 ;  /* 0x0000000403087825 */ /* 0x000fc600078e0210 */
[----:B------:R-:W4:Y:S01]  /*02c0*/  LDG.E.CONSTANT R23, desc[UR4][R4.64+-0x4] ;  /* 0xfffffc0404177981 */ /* 0x000f22000c1e9900 */
[----:B------:R-:W-:-:S03]  /*02d0*/  IMAD.WIDE R10, R3, 0x4, R8 ;  /* 0x00000004030a7825 */ /* 0x000fc600078e0208 */
[----:B------:R-:W5:Y:S01]  /*02e0*/  LDG.E.CONSTANT R8, desc[UR4][R8.64] ;  /* 0x0000000408087981 */ /* 0x000f62000c1e9900 */
[----:B------:R-:W-:-:S03]  /*02f0*/  IMAD.WIDE R6, R3, 0x4, R10 ;  /* 0x0000000403067825 */ /* 0x000fc600078e020a */
[----:B------:R1:W4:Y:S04]  /*0300*/  LDG.E.CONSTANT R22, desc[UR4][R10.64] ;  /* 0x000000040a167981 */ /* 0x000328000c1e9900 */
[----:B------:R-:W5:Y:S01]  /*0310*/  LDG.E.CONSTANT R9, desc[UR4][R4.64+-0x8] ;  /* 0xfffff80404097981 */ /* 0x000f62000c1e9900 */
[----:B------:R-:W-:-:S03]  /*0320*/  IMAD.WIDE R12, R3, 0x4, R6 ;  /* 0x00000004030c7825 */ /* 0x000fc600078e0206 */
[----:B------:R-:W4:Y:S01]  /*0330*/  LDG.E.CONSTANT R6, desc[UR4][R6.64] ;  /* 0x0000000406067981 */ /* 0x000f22000c1e9900 */
[----:B0-----:R-:W-:-:S03]  /*0340*/  IMAD.WIDE R16, R3, 0x4, R12 ;  /* 0x0000000403107825 */ /* 0x001fc600078e020c */
[----:B------:R-:W4:Y:S01]  /*0350*/  LDG.E.CONSTANT R12, desc[UR4][R12.64] ;  /* 0x000000040c0c7981 */ /* 0x000f22000c1e9900 */
[----:B-1----:R-:W-:-:S03]  /*0360*/  IMAD.WIDE R10, R3, 0x4, R16 ;  /* 0x00000004030a7825 */ /* 0x002fc600078e0210 */
[----:B------:R0:W4:Y:S04]  /*0370*/  LDG.E.CONSTANT R7, desc[UR4][R4.64+0xc] ;  /* 0x00000c0404077981 */ /* 0x000128000c1e9900 */
[----:B------:R-:W4:Y:S01]  /*0380*/  LDG.E.CONSTANT R10, desc[UR4][R10.64] ;  /* 0x000000040a0a7981 */ /* 0x000f22000c1e9900 */
[----:B--2---:R-:W-:-:S03]  /*0390*/  FFMA R28, R25, R28, R24 ;  /* 0x0000001c191c7223 */ /* 0x004fc60000000018 */
[----:B------:R-:W2:Y:S01]  /*03a0*/  LDG.E.CONSTANT R25, desc[UR4][R4.64] ;  /* 0x0000000404197981 */ /* 0x000ea2000c1e9900 */
[----:B---3--:R-:W-:-:S03]  /*03b0*/  FFMA R28, R26, R29, R28 ;  /* 0x0000001d1a1c7223 */ /* 0x008fc6000000001c */
[----:B------:R-:W3:Y:S04]  /*03c0*/  LDG.E.CONSTANT R24, desc[UR4][R16.64] ;  /* 0x0000000410187981 */ /* 0x000ee8000c1e9900 */
[----:B------:R-:W3:Y:S04]  /*03d0*/  LDG.E.CONSTANT R29, desc[UR4][R4.64+0x4] ;  /* 0x00000404041d7981 */ /* 0x000ee8000c1e9900 */
[----:B------:R-:W3:Y:S01]  /*03e0*/  LDG.E.CONSTANT R26, desc[UR4][R4.64+0x8] ;  /* 0x00000804041a7981 */ /* 0x000ee2000c1e9900 */
[----:B------:R-:W-:-:S04]  /*03f0*/  IADD3 R20, PT, PT, R20, 0x8, RZ ;  /* 0x0000000814147810 */ /* 0x000fc80007ffe0ff */
[----:B------:R-:W-:Y:S01]  /*0400*/  ISETP.NE.AND P1, PT, R20, RZ, PT ;  /* 0x000000ff1400720c */ /* 0x000fe20003f25270 */
[----:B-----5:R-:W-:-:S04]  /*0410*/  FFMA R8, R9, R8, R28 ;  /* 0x0000000809087223 */ /* 0x020fc8000000001c */
[----:B----4-:R-:W-:Y:S01]  /*0420*/  FFMA R8, R23, R22, R8 ;  /* 0x0000001617087223 */ /* 0x010fe20000000008 */
[----:B------:R-:W-:-:S03]  /*0430*/  LEA R2, R3, R2, 0x3 ;  /* 0x0000000203027211 */ /* 0x000fc600078e18ff */
[----:B--2---:R-:W-:-:S04]  /*0440*/  FFMA R6, R25, R6, R8 ;  /* 0x0000000619067223 */ /* 0x004fc80000000008 */
[----:B---3--:R-:W-:Y:S01]  /*0450*/  FFMA R29, R29, R12, R6 ;  /* 0x0000000c1d1d7223 */ /* 0x008fe20000000006 */
[----:B------:R-:W-:-:S03]  /*0460*/  IADD3 R6, P2, PT, R4, 0x20, RZ ;  /* 0x0000002004067810 */ /* 0x000fc60007f5e0ff */
[----:B------:R-:W-:Y:S01]  /*0470*/  FFMA R24, R26, R24, R29 ;  /* 0x000000181a187223 */ /* 0x000fe2000000001d */
[----:B0-----:R-:W-:-:S03]  /*0480*/  IADD3.X R5, PT, PT, RZ, R5, RZ, P2, !PT ;  /* 0x00000005ff057210 */ /* 0x001fc600017fe4ff */
[----:B------:R-:W-:Y:S01]  /*0490*/  FFMA R24, R7, R10, R24 ;  /* 0x0000000a07187223 */ /* 0x000fe20000000018 */
[----:B------:R-:W-:Y:S06]  /*04a0*/  @P1 BRA `(.L_x_9) ;  /* 0xfffffffc00601947 */ /* 0x000fec000383ffff */
.L_x_8:
[----:B------:R-:W-:Y:S05]  /*04b0*/  @!P0 BRA `(.L_x_7) ;  /* 0x0000000000ec8947 */ /* 0x000fea0003800000 */
[----:B------:R-:W-:Y:S02]  /*04c0*/  ISETP.GE.U32.AND P0, PT, R27, 0x4, PT ;  /* 0x000000041b00780c */ /* 0x000fe40003f06070 */
[----:B------:R-:W-:-:S04]  /*04d0*/  LOP3.LUT R16, R15, 0x3, RZ, 0xc0, !PT ;  /* 0x000000030f107812 */ /* 0x000fc800078ec0ff */
[----:B------:R-:W-:-:S07]  /*04e0*/  ISETP.NE.AND P1, PT, R16, RZ, PT ;  /* 0x000000ff1000720c */ /* 0x000fce0003f25270 */
[----:B------:R-:W-:Y:S06]  /*04f0*/  @!P0 BRA `(.L_x_10) ;  /* 0x0000000000608947 */ /* 0x000fec0003800000 */
[----:B------:R-:W0:Y:S01]  /*0500*/  LDC.64 R12, c[0x0][0x388] ;  /* 0x0000e200ff0c7b82 */ /* 0x000e220000000a00 */
[----:B------:R-:W1:Y:S01]  /*0510*/  LDCU.64 UR6, c[0x0][0x380] ;  /* 0x00007000ff0677ac */ /* 0x000e620008000a00 */
[----:B------:R-:W-:Y:S01]  /*0520*/  IMAD R5, R19, R3, R14 ;  /* 0x0000000313057224 */ /* 0x000fe200078e020e */
[----:B------:R-:W-:-:S03]  /*0530*/  IADD3 R2, P0, PT, R18, R19, RZ ;  /* 0x0000001312027210 */ /* 0x000fc60007f1e0ff */
[----:B0-----:R-:W-:Y:S01]  /*0540*/  IMAD.WIDE R12, R5, 0x4, R12 ;  /* 0x00000004050c7825 */ /* 0x001fe200078e020c */
[----:B------:R-:W-:Y:S02]  /*0550*/  IADD3.X R5, PT, PT, RZ, R21, RZ, P0, !PT ;  /* 0x00000015ff057210 */ /* 0x000fe400007fe4ff */
[----:B-1----:R-:W-:Y:S01]  /*0560*/  LEA R4, P0, R2, UR6, 0x2 ;  /* 0x0000000602047c11 */ /* 0x002fe2000f8010ff */
[----:B------:R-:W-:-:S03]  /*0570*/  IMAD.WIDE R8, R3, 0x4, R12 ;  /* 0x0000000403087825 */ /* 0x000fc600078e020c */
[----:B------:R-:W-:Y:S01]  /*0580*/  LEA.HI.X R5, R2, UR7, R5, 0x2, P0 ;  /* 0x0000000702057c11 */ /* 0x000fe200080f1405 */
[----:B------:R-:W2:Y:S04]  /*0590*/  LDG.E.CONSTANT R12, desc[UR4][R12.64] ;  /* 0x000000040c0c7981 */ /* 0x000ea8000c1e9900 */
[----:B------:R-:W2:Y:S01]  /*05a0*/  LDG.E.CONSTANT R17, desc[UR4][R4.64] ;  /* 0x0000000404117981 */ /* 0x000ea2000c1e9900 */
[----:B------:R-:W-:-:S03]  /*05b0*/  IMAD.WIDE R6, R3, 0x4, R8 ;  /* 0x0000000403067825 */ /* 0x000fc600078e0208 */
[----:B------:R-:W3:Y:S04]  /*05c0*/  LDG.E.CONSTANT R8, desc[UR4][R8.64] ;  /* 0x0000000408087981 */ /* 0x000ee8000c1e9900 */
[----:B------:R-:W3:Y:S01]  /*05d0*/  LDG.E.CONSTANT R2, desc[UR4][R4.64+0x4] ;  /* 0x0000040404027981 */ /* 0x000ee2000c1e9900 */
[----:B------:R-:W-:-:S03]  /*05e0*/  IMAD.WIDE R10, R3, 0x4, R6 ;  /* 0x00000004030a7825 */ /* 0x000fc600078e0206 */
[----:B------:R-:W4:Y:S04]  /*05f0*/  LDG.E.CONSTANT R20, desc[UR4][R6.64] ;  /* 0x0000000406147981 */ /* 0x000f28000c1e9900 */
[----:B------:R-:W4:Y:S04]  /*0600*/  LDG.E.CONSTANT R23, desc[UR4][R4.64+0x8] ;  /* 0x0000080404177981 */ /* 0x000f28000c1e9900 */
[----:B------:R-:W5:Y:S04]  /*0610*/  LDG.E.CONSTANT R25, desc[UR4][R4.64+0xc] ;  /* 0x00000c0404197981 */ /* 0x000f68000c1e9900 */
[----:B------:R-:W5:Y:S01]  /*0620*/  LDG.E.CONSTANT R10, desc[UR4][R10.64] ;  /* 0x000000040a0a7981 */ /* 0x000f62000c1e9900 */
[----:B------:R-:W-:Y:S01]  /*0630*/  IADD3 R19, PT, PT, R19, 0x4, RZ ;  /* 0x0000000413137810 */ /* 0x000fe20007ffe0ff */
[----:B--2---:R-:W-:-:S04]  /*0640*/  FFMA R17, R17, R12, R24 ;  /* 0x0000000c11117223 */ /* 0x004fc80000000018 */
[----:B---3--:R-:W-:-:S04]  /*0650*/  FFMA R2, R2, R8, R17 ;  /* 0x0000000802027223 */ /* 0x008fc80000000011 */
[----:B----4-:R-:W-:-:S04]  /*0660*/  FFMA R2, R23, R20, R2 ;  /* 0x0000001417027223 */ /* 0x010fc80000000002 */
[----:B-----5:R-:W-:-:S07]  /*0670*/  FFMA R24, R25, R10, R2 ;  /* 0x0000000a19187223 */ /* 0x020fce0000000002 */
.L_x_10:
[----:B------:R-:W-:Y:S05]  /*0680*/  @!P1 BRA `(.L_x_7) ;  /* 0x0000000000789947 */ /* 0x000fea0003800000 */
[----:B------:R-:W-:Y:S02]  /*0690*/  ISETP.NE.AND P1, PT, R16, 0x1, PT ;  /* 0x000000011000780c */ /* 0x000fe40003f25270 */
[----:B------:R-:W-:-:S04]  /*06a0*/  LOP3.LUT R15, R15, 0x1, RZ, 0xc0, !PT ;  /* 0x000000010f0f7812 */ /* 0x000fc800078ec0ff */
[----:B------:R-:W-:-:S07]  /*06b0*/  ISETP.NE.U32.AND P0, PT, R15, 0x1, PT ;  /* 0x000000010f00780c */ /* 0x000fce0003f05070 */
[----:B------:R-:W0:Y:S01]  /*06c0*/  @P1 LDC.64 R6, c[0x0][0x380] ;  /* 0x0000e000ff061b82 */ /* 0x000e220000000a00 */
[C---:B------:R-:W-:Y:S01]  /*06d0*/  @P1 IADD3 R2, P2, PT, R18.reuse, R19, RZ ;  /* 0x0000001312021210 */ /* 0x040fe20007f5e0ff */
[C-C-:B------:R-:W-:Y:S01]  /*06e0*/  @P1 IMAD R13, R19.reuse, R3, R14.reuse ;  /* 0x00000003130d1224 */ /* 0x140fe200078e020e */
[----:B------:R-:W-:Y:S02]  /*06f0*/  @P1 IADD3 R19, PT, PT, R19, 0x2, RZ ;  /* 0x0000000213131810 */ /* 0x000fe40007ffe0ff */
[----:B------:R-:W-:Y:S02]  /*0700*/  @P1 IADD3.X R12, PT, PT, RZ, R21, RZ, P2, !PT ;  /* 0x00000015ff0c1210 */ /* 0x000fe400017fe4ff */
[----:B------:R-:W-:Y:S01]  /*0710*/  @!P0 IADD3 R18, P2, PT, R18, R19, RZ ;  /* 0x0000001312128210 */ /* 0x000fe20007f5e0ff */
[----:B------:R-:W1:Y:S01]  /*0720*/  @P1 LDC.64 R10, c[0x0][0x388] ;  /* 0x0000e200ff0a1b82 */ /* 0x000e620000000a00 */
[----:B------:R-:W-:-:S07]  /*0730*/  @!P0 IMAD R19, R19, R3, R14 ;  /* 0x0000000313138224 */ /* 0x000fce00078e020e */
[----:B------:R-:W2:Y:S08]  /*0740*/  @!P0 LDC.64 R8, c[0x0][0x380] ;  /* 0x0000e000ff088b82 */ /* 0x000eb00000000a00 */
[----:B------:R-:W3:Y:S01]  /*0750*/  @!P0 LDC.64 R4, c[0x0][0x388] ;  /* 0x0000e200ff048b82 */ /* 0x000ee20000000a00 */
[----:B0-----:R-:W-:Y:S02]  /*0760*/  @P1 LEA R6, P3, R2, R6, 0x2 ;  /* 0x0000000602061211 */ /* 0x001fe400078610ff */
[----:B------:R-:W-:-:S02]  /*0770*/  @!P0 IADD3.X R21, PT, PT, RZ, R21, RZ, P2, !PT ;  /* 0x00000015ff158210 */ /* 0x000fc400017fe4ff */
[----:B------:R-:W-:Y:S01]  /*0780*/  @P1 LEA.HI.X R7, R2, R7, R12, 0x2, P3 ;  /* 0x0000000702071211 */ /* 0x000fe200018f140c */
[----:B-1----:R-:W-:-:S04]  /*0790*/  @P1 IMAD.WIDE R10, R13, 0x4, R10 ;  /* 0x000000040d0a1825 */ /* 0x002fc800078e020a */
[----:B------:R-:W4:Y:S01]  /*07a0*/  @P1 LDG.E.CONSTANT R15, desc[UR4][R6.64] ;  /* 0x00000004060f1981 */ /* 0x000f22000c1e9900 */
[----:B------:R-:W-:-:S03]  /*07b0*/  @P1 IMAD.WIDE R12, R3, 0x4, R10 ;  /* 0x00000004030c1825 */ /* 0x000fc600078e020a */
[----:B------:R-:W4:Y:S01]  /*07c0*/  @P1 LDG.E.CONSTANT R2, desc[UR4][R10.64] ;  /* 0x000000040a021981 */ /* 0x000f22000c1e9900 */
[----:B--2---:R-:W-:-:S03]  /*07d0*/  @!P0 LEA R8, P2, R18, R8, 0x2 ;  /* 0x0000000812088211 */ /* 0x004fc600078410ff */
[----:B------:R-:W2:Y:S01]  /*07e0*/  @P1 LDG.E.CONSTANT R17, desc[UR4][R6.64+0x4] ;  /* 0x0000040406111981 */ /* 0x000ea2000c1e9900 */
[----:B------:R-:W-:-:S03]  /*07f0*/  @!P0 LEA.HI.X R9, R18, R9, R21, 0x2, P2 ;  /* 0x0000000912098211 */ /* 0x000fc600010f1415 */
[----:B------:R-:W2:Y:S01]  /*0800*/  @P1 LDG.E.CONSTANT R12, desc[UR4][R12.64] ;  /* 0x000000040c0c1981 */ /* 0x000ea2000c1e9900 */
[----:B---3--:R-:W-:-:S03]  /*0810*/  @!P0 IMAD.WIDE R4, R19, 0x4, R4 ;  /* 0x0000000413048825 */ /* 0x008fc600078e0204 */
[----:B------:R-:W3:Y:S04]  /*0820*/  @!P0 LDG.E.CONSTANT R9, desc[UR4][R8.64] ;  /* 0x0000000408098981 */ /* 0x000ee8000c1e9900 */
[----:B------:R-:W3:Y:S01]  /*0830*/  @!P0 LDG.E.CONSTANT R4, desc[UR4][R4.64] ;  /* 0x0000000404048981 */ /* 0x000ee2000c1e9900 */
[----:B----4-:R-:W-:-:S04]  /*0840*/  @P1 FFMA R2, R15, R2, R24 ;  /* 0x000000020f021223 */ /* 0x010fc80000000018 */
[----:B--2---:R-:W-:-:S04]  /*0850*/  @P1 FFMA R24, R17, R12, R2 ;  /* 0x0000000c11181223 */ /* 0x004fc80000000002 */
[----:B---3--:R-:W-:-:S07]  /*0860*/  @!P0 FFMA R24, R9, R4, R24 ;  /* 0x0000000409188223 */ /* 0x008fce0000000018 */
.L_x_7:
[----:B------:R-:W0:Y:S01]  /*0870*/  LDC.64 R4, c[0x0][0x390] ;  /* 0x0000e400ff047b82 */ /* 0x000e220000000a00 */
[----:B------:R-:W-:Y:S01]  /*0880*/  IMAD R7, R0, R3, R14 ;  /* 0x0000000300077224 */ /* 0x000fe200078e020e */
        /* <DEDUP_REMOVED lines=10> */
.L_x_11:
        /* <DEDUP_REMOVED lines=13> */
.L_x_14:


//--------------------- .nv.shared._Z10gemm_tiledILi16EEvPKfS1_S1_Pfiiiff --------------------------
	.section	.nv.shared._Z10gemm_tiledILi16EEvPKfS1_S1_Pfiiiff,"aw",@nobits
	.sectionflags	@""
	.align	4
.nv.shared._Z10gemm_tiledILi16EEvPKfS1_S1_Pfiiiff:
	.zero		3072


//--------------------- .nv.shared.reserved.0     --------------------------
	.section	.nv.shared.reserved.0,"aw",@nobits
	.weak		__nv_reservedSMEM_offset_0_alias
	.size		__nv_reservedSMEM_offset_0_alias, 0, 64
	.other		__nv_reservedSMEM_offset_0_alias,@"STO_CUDA_RESERVED_SHARED STV_DEFAULT"
__nv_reservedSMEM_offset_0_alias:
	.zero		0
	.zero		64


//--------------------- .nv.shared._Z10gemm_tiledILi32EEvPKfS1_S1_Pfiiiff --------------------------
	.section	.nv.shared._Z10gemm_tiledILi32EEvPKfS1_S1_Pfiiiff,"aw",@nobits
	.sectionflags	@""
	.align	4
.nv.shared._Z10gemm_tiledILi32EEvPKfS1_S1_Pfiiiff:
	.zero		9216


//--------------------- .nv.constant0._Z10gemm_tiledILi16EEvPKfS1_S1_Pfiiiff --------------------------
	.section	.nv.constant0._Z10gemm_tiledILi16EEvPKfS1_S1_Pfiiiff,"a",@progbits
	.sectionflags	@""
	.align	4
.nv.constant0._Z10gemm_tiledILi16EEvPKfS1_S1_Pfiiiff:
	.zero		948


//--------------------- .nv.constant0._Z10gemm_tiledILi32EEvPKfS1_S1_Pfiiiff --------------------------
	.section	.nv.constant0._Z10gemm_tiledILi32EEvPKfS1_S1_Pfiiiff,"a",@progbits
	.sectionflags	@""
	.align	4
.nv.constant0._Z10gemm_tiledILi32EEvPKfS1_S1_Pfiiiff:
	.zero		948


//--------------------- .nv.constant0._Z10gemm_naivePKfS0_S0_Pfiiiff --------------------------
	.section	.nv.constant0._Z10gemm_naivePKfS0_S0_Pfiiiff,"a",@progbits
	.sectionflags	@""
	.align	4
.nv.constant0._Z10gemm_naivePKfS0_S0_Pfiiiff:
	.zero		948


//--------------------- SYMBOLS --------------------------

	.type		.nv.reservedSmem.offset0,@object
	.size		.nv.reservedSmem.offset0,0x4
	.type		.nv.reservedSmem.cap,@object
	.size		.nv.reservedSmem.cap,0x4
